//
// Generated by NVIDIA NVVM Compiler
//
// Compiler Build ID: CL-36424714
// Cuda compilation tools, release 13.0, V13.0.88
// Based on NVVM 20.0.0
//

.version 9.0
.target sm_100
.address_size 64

	// .globl	_Z6maxoutPfPiPKfiii
// _ZZ9mean_poolPfPKfPKiiiiE11local_means has been demoted
// _ZZ8max_poolPfPiPKfPKiiiiE11local_maxes has been demoted
// _ZZ8max_poolPfPiPKfPKiiiiE11local_which has been demoted
// _ZZ18backprop_mean_poolPfPKfPKiiiiE11local_means has been demoted
// _ZZ17backprop_max_poolPfPKfPKiS3_iiiE11local_maxes has been demoted
// _ZZ17backprop_max_poolPfPKfPKiS3_iiiE11local_which has been demoted

.visible .entry _Z6maxoutPfPiPKfiii(
	.param .u64 .ptr .align 1 _Z6maxoutPfPiPKfiii_param_0,
	.param .u64 .ptr .align 1 _Z6maxoutPfPiPKfiii_param_1,
	.param .u64 .ptr .align 1 _Z6maxoutPfPiPKfiii_param_2,
	.param .u32 _Z6maxoutPfPiPKfiii_param_3,
	.param .u32 _Z6maxoutPfPiPKfiii_param_4,
	.param .u32 _Z6maxoutPfPiPKfiii_param_5
)
{
	.reg .pred 	%p<54>;
	.reg .b32 	%r<82>;
	.reg .b32 	%f<161>;
	.reg .b64 	%rd<83>;

	ld.param.u64 	%rd51, [_Z6maxoutPfPiPKfiii_param_0];
	ld.param.u64 	%rd52, [_Z6maxoutPfPiPKfiii_param_1];
	ld.param.u64 	%rd53, [_Z6maxoutPfPiPKfiii_param_2];
	ld.param.u32 	%r27, [_Z6maxoutPfPiPKfiii_param_3];
	ld.param.u32 	%r25, [_Z6maxoutPfPiPKfiii_param_4];
	ld.param.u32 	%r26, [_Z6maxoutPfPiPKfiii_param_5];
	mov.u32 	%r28, %ctaid.x;
	mov.u32 	%r29, %ntid.x;
	mov.u32 	%r30, %tid.x;
	mad.lo.s32 	%r31, %r28, %r29, %r30;
	setp.ge.s32 	%p1, %r31, %r27;
	setp.lt.s32 	%p2, %r25, 1;
	or.pred  	%p3, %p1, %p2;
	@%p3 bra 	$L__BB0_91;
	cvta.to.global.u64 	%rd72, %rd52;
	cvta.to.global.u64 	%rd67, %rd53;
	cvta.to.global.u64 	%rd71, %rd51;
	setp.lt.s32 	%p4, %r26, 2;
	@%p4 bra 	$L__BB0_79;
	add.s32 	%r39, %r26, -1;
	add.s32 	%r1, %r26, -2;
	add.s32 	%r40, %r26, 15;
	and.b32  	%r41, %r40, 15;
	add.s32 	%r2, %r41, -1;
	add.s32 	%r42, %r26, 7;
	and.b32  	%r43, %r42, 7;
	add.s32 	%r3, %r43, -1;
	and.b32  	%r4, %r39, 15;
	and.b32  	%r5, %r39, -16;
	and.b32  	%r6, %r40, 7;
	and.b32  	%r7, %r42, 3;
	mov.b32 	%r75, 0;
$L__BB0_3:
	setp.lt.u32 	%p13, %r1, 15;
	mov.b32 	%r45, 0;
	st.global.u32 	[%rd72], %r45;
	ld.global.f32 	%f128, [%rd67];
	st.global.f32 	[%rd71], %f128;
	add.s64 	%rd67, %rd67, 4;
	mov.b32 	%r78, 1;
	@%p13 bra 	$L__BB0_38;
	mov.b32 	%r76, 1;
$L__BB0_5:
	.pragma "nounroll";
	ld.global.f32 	%f95, [%rd67];
	setp.leu.f32 	%p14, %f95, %f128;
	@%p14 bra 	$L__BB0_7;
	st.global.u32 	[%rd72], %r76;
	ld.global.f32 	%f128, [%rd67];
	st.global.f32 	[%rd71], %f128;
$L__BB0_7:
	ld.global.f32 	%f96, [%rd67+4];
	setp.leu.f32 	%p15, %f96, %f128;
	@%p15 bra 	$L__BB0_9;
	add.s32 	%r47, %r76, 1;
	st.global.u32 	[%rd72], %r47;
	ld.global.f32 	%f128, [%rd67+4];
	st.global.f32 	[%rd71], %f128;
$L__BB0_9:
	ld.global.f32 	%f97, [%rd67+8];
	setp.leu.f32 	%p16, %f97, %f128;
	@%p16 bra 	$L__BB0_11;
	add.s32 	%r48, %r76, 2;
	st.global.u32 	[%rd72], %r48;
	ld.global.f32 	%f128, [%rd67+8];
	st.global.f32 	[%rd71], %f128;
$L__BB0_11:
	ld.global.f32 	%f98, [%rd67+12];
	setp.leu.f32 	%p17, %f98, %f128;
	@%p17 bra 	$L__BB0_13;
	add.s32 	%r49, %r76, 3;
	st.global.u32 	[%rd72], %r49;
	ld.global.f32 	%f128, [%rd67+12];
	st.global.f32 	[%rd71], %f128;
$L__BB0_13:
	ld.global.f32 	%f99, [%rd67+16];
	setp.leu.f32 	%p18, %f99, %f128;
	@%p18 bra 	$L__BB0_15;
	add.s32 	%r50, %r76, 4;
	st.global.u32 	[%rd72], %r50;
	ld.global.f32 	%f128, [%rd67+16];
	st.global.f32 	[%rd71], %f128;
$L__BB0_15:
	ld.global.f32 	%f100, [%rd67+20];
	setp.leu.f32 	%p19, %f100, %f128;
	@%p19 bra 	$L__BB0_17;
	add.s32 	%r51, %r76, 5;
	st.global.u32 	[%rd72], %r51;
	ld.global.f32 	%f128, [%rd67+20];
	st.global.f32 	[%rd71], %f128;
$L__BB0_17:
	ld.global.f32 	%f101, [%rd67+24];
	setp.leu.f32 	%p20, %f101, %f128;
	@%p20 bra 	$L__BB0_19;
	add.s32 	%r52, %r76, 6;
	st.global.u32 	[%rd72], %r52;
	ld.global.f32 	%f128, [%rd67+24];
	st.global.f32 	[%rd71], %f128;
$L__BB0_19:
	ld.global.f32 	%f102, [%rd67+28];
	setp.leu.f32 	%p21, %f102, %f128;
	@%p21 bra 	$L__BB0_21;
	add.s32 	%r53, %r76, 7;
	st.global.u32 	[%rd72], %r53;
	ld.global.f32 	%f128, [%rd67+28];
	st.global.f32 	[%rd71], %f128;
$L__BB0_21:
	ld.global.f32 	%f103, [%rd67+32];
	setp.leu.f32 	%p22, %f103, %f128;
	@%p22 bra 	$L__BB0_23;
	add.s32 	%r54, %r76, 8;
	st.global.u32 	[%rd72], %r54;
	ld.global.f32 	%f128, [%rd67+32];
	st.global.f32 	[%rd71], %f128;
$L__BB0_23:
	ld.global.f32 	%f104, [%rd67+36];
	setp.leu.f32 	%p23, %f104, %f128;
	@%p23 bra 	$L__BB0_25;
	add.s32 	%r55, %r76, 9;
	st.global.u32 	[%rd72], %r55;
	ld.global.f32 	%f128, [%rd67+36];
	st.global.f32 	[%rd71], %f128;
$L__BB0_25:
	ld.global.f32 	%f105, [%rd67+40];
	setp.leu.f32 	%p24, %f105, %f128;
	@%p24 bra 	$L__BB0_27;
	add.s32 	%r56, %r76, 10;
	st.global.u32 	[%rd72], %r56;
	ld.global.f32 	%f128, [%rd67+40];
	st.global.f32 	[%rd71], %f128;
$L__BB0_27:
	ld.global.f32 	%f106, [%rd67+44];
	setp.leu.f32 	%p25, %f106, %f128;
	@%p25 bra 	$L__BB0_29;
	add.s32 	%r57, %r76, 11;
	st.global.u32 	[%rd72], %r57;
	ld.global.f32 	%f128, [%rd67+44];
	st.global.f32 	[%rd71], %f128;
$L__BB0_29:
	ld.global.f32 	%f107, [%rd67+48];
	setp.leu.f32 	%p26, %f107, %f128;
	@%p26 bra 	$L__BB0_31;
	add.s32 	%r58, %r76, 12;
	st.global.u32 	[%rd72], %r58;
	ld.global.f32 	%f128, [%rd67+48];
	st.global.f32 	[%rd71], %f128;
$L__BB0_31:
	ld.global.f32 	%f108, [%rd67+52];
	setp.leu.f32 	%p27, %f108, %f128;
	@%p27 bra 	$L__BB0_33;
	add.s32 	%r59, %r76, 13;
	st.global.u32 	[%rd72], %r59;
	ld.global.f32 	%f128, [%rd67+52];
	st.global.f32 	[%rd71], %f128;
$L__BB0_33:
	ld.global.f32 	%f109, [%rd67+56];
	setp.leu.f32 	%p28, %f109, %f128;
	@%p28 bra 	$L__BB0_35;
	add.s32 	%r60, %r76, 14;
	st.global.u32 	[%rd72], %r60;
	ld.global.f32 	%f128, [%rd67+56];
	st.global.f32 	[%rd71], %f128;
$L__BB0_35:
	ld.global.f32 	%f110, [%rd67+60];
	setp.leu.f32 	%p29, %f110, %f128;
	@%p29 bra 	$L__BB0_37;
	add.s32 	%r61, %r76, 15;
	st.global.u32 	[%rd72], %r61;
	ld.global.f32 	%f128, [%rd67+60];
	st.global.f32 	[%rd71], %f128;
$L__BB0_37:
	add.s32 	%r78, %r76, 16;
	add.s64 	%rd67, %rd67, 64;
	add.s32 	%r62, %r76, 15;
	setp.ne.s32 	%p30, %r62, %r5;
	mov.u32 	%r76, %r78;
	@%p30 bra 	$L__BB0_5;
$L__BB0_38:
	setp.eq.s32 	%p31, %r4, 0;
	@%p31 bra 	$L__BB0_78;
	setp.lt.u32 	%p32, %r2, 7;
	@%p32 bra 	$L__BB0_57;
	ld.global.f32 	%f111, [%rd67];
	setp.leu.f32 	%p33, %f111, %f128;
	@%p33 bra 	$L__BB0_42;
	st.global.u32 	[%rd72], %r78;
	ld.global.f32 	%f128, [%rd67];
	st.global.f32 	[%rd71], %f128;
$L__BB0_42:
	ld.global.f32 	%f112, [%rd67+4];
	setp.leu.f32 	%p34, %f112, %f128;
	@%p34 bra 	$L__BB0_44;
	add.s32 	%r63, %r78, 1;
	st.global.u32 	[%rd72], %r63;
	ld.global.f32 	%f128, [%rd67+4];
	st.global.f32 	[%rd71], %f128;
$L__BB0_44:
	ld.global.f32 	%f113, [%rd67+8];
	setp.leu.f32 	%p35, %f113, %f128;
	@%p35 bra 	$L__BB0_46;
	add.s32 	%r64, %r78, 2;
	st.global.u32 	[%rd72], %r64;
	ld.global.f32 	%f128, [%rd67+8];
	st.global.f32 	[%rd71], %f128;
$L__BB0_46:
	ld.global.f32 	%f114, [%rd67+12];
	setp.leu.f32 	%p36, %f114, %f128;
	@%p36 bra 	$L__BB0_48;
	add.s32 	%r65, %r78, 3;
	st.global.u32 	[%rd72], %r65;
	ld.global.f32 	%f128, [%rd67+12];
	st.global.f32 	[%rd71], %f128;
$L__BB0_48:
	ld.global.f32 	%f115, [%rd67+16];
	setp.leu.f32 	%p37, %f115, %f128;
	@%p37 bra 	$L__BB0_50;
	add.s32 	%r66, %r78, 4;
	st.global.u32 	[%rd72], %r66;
	ld.global.f32 	%f128, [%rd67+16];
	st.global.f32 	[%rd71], %f128;
$L__BB0_50:
	ld.global.f32 	%f116, [%rd67+20];
	setp.leu.f32 	%p38, %f116, %f128;
	@%p38 bra 	$L__BB0_52;
	add.s32 	%r67, %r78, 5;
	st.global.u32 	[%rd72], %r67;
	ld.global.f32 	%f128, [%rd67+20];
	st.global.f32 	[%rd71], %f128;
$L__BB0_52:
	ld.global.f32 	%f117, [%rd67+24];
	setp.leu.f32 	%p39, %f117, %f128;
	@%p39 bra 	$L__BB0_54;
	add.s32 	%r68, %r78, 6;
	st.global.u32 	[%rd72], %r68;
	ld.global.f32 	%f128, [%rd67+24];
	st.global.f32 	[%rd71], %f128;
$L__BB0_54:
	ld.global.f32 	%f118, [%rd67+28];
	setp.leu.f32 	%p40, %f118, %f128;
	@%p40 bra 	$L__BB0_56;
	add.s32 	%r69, %r78, 7;
	st.global.u32 	[%rd72], %r69;
	ld.global.f32 	%f128, [%rd67+28];
	st.global.f32 	[%rd71], %f128;
$L__BB0_56:
	add.s32 	%r78, %r78, 8;
	add.s64 	%rd67, %rd67, 32;
$L__BB0_57:
	setp.eq.s32 	%p41, %r6, 0;
	@%p41 bra 	$L__BB0_78;
	setp.lt.u32 	%p42, %r3, 3;
	mov.u64 	%rd66, %rd67;
	@%p42 bra 	$L__BB0_68;
	ld.global.f32 	%f119, [%rd67];
	setp.leu.f32 	%p43, %f119, %f128;
	@%p43 bra 	$L__BB0_61;
	st.global.u32 	[%rd72], %r78;
	ld.global.f32 	%f128, [%rd67];
	st.global.f32 	[%rd71], %f128;
$L__BB0_61:
	ld.global.f32 	%f120, [%rd67+4];
	setp.leu.f32 	%p44, %f120, %f128;
	@%p44 bra 	$L__BB0_63;
	add.s32 	%r70, %r78, 1;
	st.global.u32 	[%rd72], %r70;
	ld.global.f32 	%f128, [%rd67+4];
	st.global.f32 	[%rd71], %f128;
$L__BB0_63:
	ld.global.f32 	%f121, [%rd67+8];
	setp.leu.f32 	%p45, %f121, %f128;
	@%p45 bra 	$L__BB0_65;
	add.s32 	%r71, %r78, 2;
	st.global.u32 	[%rd72], %r71;
	ld.global.f32 	%f128, [%rd67+8];
	st.global.f32 	[%rd71], %f128;
$L__BB0_65:
	ld.global.f32 	%f122, [%rd67+12];
	setp.leu.f32 	%p46, %f122, %f128;
	@%p46 bra 	$L__BB0_67;
	add.s32 	%r72, %r78, 3;
	st.global.u32 	[%rd72], %r72;
	ld.global.f32 	%f128, [%rd67+12];
	st.global.f32 	[%rd71], %f128;
$L__BB0_67:
	add.s32 	%r78, %r78, 4;
	add.s64 	%rd67, %rd67, 16;
	mov.u64 	%rd66, %rd67;
$L__BB0_68:
	setp.eq.s32 	%p47, %r7, 0;
	@%p47 bra 	$L__BB0_78;
	ld.global.f32 	%f123, [%rd66];
	setp.leu.f32 	%p48, %f123, %f128;
	@%p48 bra 	$L__BB0_71;
	st.global.u32 	[%rd72], %r78;
	ld.global.f32 	%f128, [%rd66];
	st.global.f32 	[%rd71], %f128;
$L__BB0_71:
	setp.eq.s32 	%p49, %r7, 1;
	add.s64 	%rd67, %rd66, 4;
	@%p49 bra 	$L__BB0_78;
	ld.global.f32 	%f124, [%rd67];
	setp.leu.f32 	%p50, %f124, %f128;
	@%p50 bra 	$L__BB0_74;
	add.s32 	%r73, %r78, 1;
	st.global.u32 	[%rd72], %r73;
	ld.global.f32 	%f128, [%rd67];
	st.global.f32 	[%rd71], %f128;
$L__BB0_74:
	setp.eq.s32 	%p51, %r7, 2;
	add.s64 	%rd67, %rd66, 8;
	@%p51 bra 	$L__BB0_78;
	ld.global.f32 	%f125, [%rd67];
	setp.leu.f32 	%p52, %f125, %f128;
	@%p52 bra 	$L__BB0_77;
	add.s32 	%r74, %r78, 2;
	st.global.u32 	[%rd72], %r74;
	ld.global.f32 	%f126, [%rd67];
	st.global.f32 	[%rd71], %f126;
$L__BB0_77:
	add.s64 	%rd67, %rd66, 12;
$L__BB0_78:
	add.s64 	%rd71, %rd71, 4;
	add.s64 	%rd72, %rd72, 4;
	add.s32 	%r75, %r75, 1;
	setp.eq.s32 	%p53, %r75, %r25;
	@%p53 bra 	$L__BB0_91;
	bra.uni 	$L__BB0_3;
$L__BB0_79:
	and.b32  	%r17, %r25, 15;
	setp.lt.u32 	%p5, %r25, 16;
	@%p5 bra 	$L__BB0_82;
	and.b32  	%r18, %r25, 2147483632;
	mov.b32 	%r80, 0;
$L__BB0_81:
	.pragma "nounroll";
	mov.b32 	%r33, 0;
	st.global.u32 	[%rd72], %r33;
	ld.global.f32 	%f66, [%rd67];
	st.global.f32 	[%rd71], %f66;
	st.global.u32 	[%rd72+4], %r33;
	ld.global.f32 	%f67, [%rd67+4];
	st.global.f32 	[%rd71+4], %f67;
	st.global.u32 	[%rd72+8], %r33;
	ld.global.f32 	%f68, [%rd67+8];
	st.global.f32 	[%rd71+8], %f68;
	st.global.u32 	[%rd72+12], %r33;
	ld.global.f32 	%f69, [%rd67+12];
	st.global.f32 	[%rd71+12], %f69;
	st.global.u32 	[%rd72+16], %r33;
	ld.global.f32 	%f70, [%rd67+16];
	st.global.f32 	[%rd71+16], %f70;
	st.global.u32 	[%rd72+20], %r33;
	ld.global.f32 	%f71, [%rd67+20];
	st.global.f32 	[%rd71+20], %f71;
	st.global.u32 	[%rd72+24], %r33;
	ld.global.f32 	%f72, [%rd67+24];
	st.global.f32 	[%rd71+24], %f72;
	st.global.u32 	[%rd72+28], %r33;
	ld.global.f32 	%f73, [%rd67+28];
	st.global.f32 	[%rd71+28], %f73;
	st.global.u32 	[%rd72+32], %r33;
	ld.global.f32 	%f74, [%rd67+32];
	st.global.f32 	[%rd71+32], %f74;
	st.global.u32 	[%rd72+36], %r33;
	ld.global.f32 	%f75, [%rd67+36];
	st.global.f32 	[%rd71+36], %f75;
	st.global.u32 	[%rd72+40], %r33;
	ld.global.f32 	%f76, [%rd67+40];
	st.global.f32 	[%rd71+40], %f76;
	st.global.u32 	[%rd72+44], %r33;
	ld.global.f32 	%f77, [%rd67+44];
	st.global.f32 	[%rd71+44], %f77;
	st.global.u32 	[%rd72+48], %r33;
	ld.global.f32 	%f78, [%rd67+48];
	st.global.f32 	[%rd71+48], %f78;
	st.global.u32 	[%rd72+52], %r33;
	ld.global.f32 	%f79, [%rd67+52];
	st.global.f32 	[%rd71+52], %f79;
	st.global.u32 	[%rd72+56], %r33;
	ld.global.f32 	%f80, [%rd67+56];
	st.global.f32 	[%rd71+56], %f80;
	st.global.u32 	[%rd72+60], %r33;
	ld.global.f32 	%f81, [%rd67+60];
	st.global.f32 	[%rd71+60], %f81;
	add.s64 	%rd67, %rd67, 64;
	add.s64 	%rd71, %rd71, 64;
	add.s64 	%rd72, %rd72, 64;
	add.s32 	%r80, %r80, 16;
	setp.ne.s32 	%p6, %r80, %r18;
	@%p6 bra 	$L__BB0_81;
$L__BB0_82:
	setp.eq.s32 	%p7, %r17, 0;
	@%p7 bra 	$L__BB0_91;
	and.b32  	%r21, %r25, 7;
	setp.lt.u32 	%p8, %r17, 8;
	@%p8 bra 	$L__BB0_85;
	mov.b32 	%r34, 0;
	st.global.u32 	[%rd72], %r34;
	ld.global.f32 	%f82, [%rd67];
	st.global.f32 	[%rd71], %f82;
	st.global.u32 	[%rd72+4], %r34;
	ld.global.f32 	%f83, [%rd67+4];
	st.global.f32 	[%rd71+4], %f83;
	st.global.u32 	[%rd72+8], %r34;
	ld.global.f32 	%f84, [%rd67+8];
	st.global.f32 	[%rd71+8], %f84;
	st.global.u32 	[%rd72+12], %r34;
	ld.global.f32 	%f85, [%rd67+12];
	st.global.f32 	[%rd71+12], %f85;
	st.global.u32 	[%rd72+16], %r34;
	ld.global.f32 	%f86, [%rd67+16];
	st.global.f32 	[%rd71+16], %f86;
	st.global.u32 	[%rd72+20], %r34;
	ld.global.f32 	%f87, [%rd67+20];
	st.global.f32 	[%rd71+20], %f87;
	st.global.u32 	[%rd72+24], %r34;
	ld.global.f32 	%f88, [%rd67+24];
	st.global.f32 	[%rd71+24], %f88;
	st.global.u32 	[%rd72+28], %r34;
	ld.global.f32 	%f89, [%rd67+28];
	st.global.f32 	[%rd71+28], %f89;
	add.s64 	%rd67, %rd67, 32;
	add.s64 	%rd72, %rd72, 32;
	add.s64 	%rd71, %rd71, 32;
$L__BB0_85:
	setp.eq.s32 	%p9, %r21, 0;
	@%p9 bra 	$L__BB0_91;
	and.b32  	%r22, %r25, 3;
	setp.lt.u32 	%p10, %r21, 4;
	@%p10 bra 	$L__BB0_88;
	mov.b32 	%r35, 0;
	st.global.u32 	[%rd72], %r35;
	ld.global.f32 	%f90, [%rd67];
	st.global.f32 	[%rd71], %f90;
	st.global.u32 	[%rd72+4], %r35;
	ld.global.f32 	%f91, [%rd67+4];
	st.global.f32 	[%rd71+4], %f91;
	st.global.u32 	[%rd72+8], %r35;
	ld.global.f32 	%f92, [%rd67+8];
	st.global.f32 	[%rd71+8], %f92;
	st.global.u32 	[%rd72+12], %r35;
	ld.global.f32 	%f93, [%rd67+12];
	st.global.f32 	[%rd71+12], %f93;
	add.s64 	%rd67, %rd67, 16;
	add.s64 	%rd72, %rd72, 16;
	add.s64 	%rd71, %rd71, 16;
$L__BB0_88:
	setp.eq.s32 	%p11, %r22, 0;
	@%p11 bra 	$L__BB0_91;
	mov.b32 	%r81, 0;
$L__BB0_90:
	.pragma "nounroll";
	mov.b32 	%r37, 0;
	st.global.u32 	[%rd72], %r37;
	ld.global.f32 	%f94, [%rd67];
	st.global.f32 	[%rd71], %f94;
	add.s64 	%rd67, %rd67, 4;
	add.s64 	%rd71, %rd71, 4;
	add.s64 	%rd72, %rd72, 4;
	add.s32 	%r81, %r81, 1;
	setp.ne.s32 	%p12, %r81, %r22;
	@%p12 bra 	$L__BB0_90;
$L__BB0_91:
	ret;

}
	// .globl	_Z9mean_poolPfPKfPKiiii
.visible .entry _Z9mean_poolPfPKfPKiiii(
	.param .u64 .ptr .align 1 _Z9mean_poolPfPKfPKiiii_param_0,
	.param .u64 .ptr .align 1 _Z9mean_poolPfPKfPKiiii_param_1,
	.param .u64 .ptr .align 1 _Z9mean_poolPfPKfPKiiii_param_2,
	.param .u32 _Z9mean_poolPfPKfPKiiii_param_3,
	.param .u32 _Z9mean_poolPfPKfPKiiii_param_4,
	.param .u32 _Z9mean_poolPfPKfPKiiii_param_5
)
{
	.reg .pred 	%p<25>;
	.reg .b32 	%r<229>;
	.reg .b32 	%f<9>;
	.reg .b64 	%rd<29>;
	// demoted variable
	.shared .align 4 .b8 _ZZ9mean_poolPfPKfPKiiiiE11local_means[2048];
	ld.param.u64 	%rd5, [_Z9mean_poolPfPKfPKiiii_param_0];
	ld.param.u64 	%rd6, [_Z9mean_poolPfPKfPKiiii_param_1];
	ld.param.u64 	%rd7, [_Z9mean_poolPfPKfPKiiii_param_2];
	ld.param.u32 	%r69, [_Z9mean_poolPfPKfPKiiii_param_3];
	ld.param.u32 	%r70, [_Z9mean_poolPfPKfPKiiii_param_5];
	cvta.to.global.u64 	%rd1, %rd7;
	mov.u32 	%r223, %ctaid.x;
	mov.u32 	%r2, %tid.x;
	setp.ge.u32 	%p1, %r2, %r70;
	@%p1 bra 	$L__BB1_35;
	setp.eq.s32 	%p2, %r223, 0;
	mov.b32 	%r222, 0;
	@%p2 bra 	$L__BB1_14;
	and.b32  	%r3, %r223, 15;
	setp.lt.u32 	%p3, %r223, 16;
	mov.b32 	%r199, 0;
	mov.u32 	%r222, %r199;
	@%p3 bra 	$L__BB1_5;
	and.b32  	%r199, %r223, 2147483632;
	mov.b32 	%r211, 0;
	mov.u32 	%r222, %r211;
$L__BB1_4:
	.pragma "nounroll";
	mul.wide.u32 	%rd8, %r211, 4;
	add.s64 	%rd9, %rd1, %rd8;
	ld.global.u32 	%r75, [%rd9];
	add.s32 	%r76, %r75, %r222;
	ld.global.u32 	%r77, [%rd9+4];
	add.s32 	%r78, %r77, %r76;
	ld.global.u32 	%r79, [%rd9+8];
	add.s32 	%r80, %r79, %r78;
	ld.global.u32 	%r81, [%rd9+12];
	add.s32 	%r82, %r81, %r80;
	ld.global.u32 	%r83, [%rd9+16];
	add.s32 	%r84, %r83, %r82;
	ld.global.u32 	%r85, [%rd9+20];
	add.s32 	%r86, %r85, %r84;
	ld.global.u32 	%r87, [%rd9+24];
	add.s32 	%r88, %r87, %r86;
	ld.global.u32 	%r89, [%rd9+28];
	add.s32 	%r90, %r89, %r88;
	ld.global.u32 	%r91, [%rd9+32];
	add.s32 	%r92, %r91, %r90;
	ld.global.u32 	%r93, [%rd9+36];
	add.s32 	%r94, %r93, %r92;
	ld.global.u32 	%r95, [%rd9+40];
	add.s32 	%r96, %r95, %r94;
	ld.global.u32 	%r97, [%rd9+44];
	add.s32 	%r98, %r97, %r96;
	ld.global.u32 	%r99, [%rd9+48];
	add.s32 	%r100, %r99, %r98;
	ld.global.u32 	%r101, [%rd9+52];
	add.s32 	%r102, %r101, %r100;
	ld.global.u32 	%r103, [%rd9+56];
	add.s32 	%r104, %r103, %r102;
	ld.global.u32 	%r105, [%rd9+60];
	add.s32 	%r222, %r105, %r104;
	add.s32 	%r211, %r211, 16;
	setp.eq.s32 	%p4, %r211, %r199;
	@%p4 bra 	$L__BB1_5;
	bra.uni 	$L__BB1_4;
$L__BB1_5:
	setp.eq.s32 	%p5, %r3, 0;
	@%p5 bra 	$L__BB1_14;
	and.b32  	%r8, %r223, 7;
	setp.lt.u32 	%p6, %r3, 8;
	@%p6 bra 	$L__BB1_8;
	mul.wide.u32 	%rd10, %r199, 4;
	add.s64 	%rd11, %rd1, %rd10;
	ld.global.u32 	%r107, [%rd11];
	add.s32 	%r108, %r107, %r222;
	ld.global.u32 	%r109, [%rd11+4];
	add.s32 	%r110, %r109, %r108;
	ld.global.u32 	%r111, [%rd11+8];
	add.s32 	%r112, %r111, %r110;
	ld.global.u32 	%r113, [%rd11+12];
	add.s32 	%r114, %r113, %r112;
	ld.global.u32 	%r115, [%rd11+16];
	add.s32 	%r116, %r115, %r114;
	ld.global.u32 	%r117, [%rd11+20];
	add.s32 	%r118, %r117, %r116;
	ld.global.u32 	%r119, [%rd11+24];
	add.s32 	%r120, %r119, %r118;
	ld.global.u32 	%r121, [%rd11+28];
	add.s32 	%r222, %r121, %r120;
	add.s32 	%r199, %r199, 8;
$L__BB1_8:
	setp.eq.s32 	%p7, %r8, 0;
	@%p7 bra 	$L__BB1_14;
	and.b32  	%r14, %r223, 3;
	setp.lt.u32 	%p8, %r8, 4;
	@%p8 bra 	$L__BB1_11;
	mul.wide.u32 	%rd12, %r199, 4;
	add.s64 	%rd13, %rd1, %rd12;
	ld.global.u32 	%r123, [%rd13];
	add.s32 	%r124, %r123, %r222;
	ld.global.u32 	%r125, [%rd13+4];
	add.s32 	%r126, %r125, %r124;
	ld.global.u32 	%r127, [%rd13+8];
	add.s32 	%r128, %r127, %r126;
	ld.global.u32 	%r129, [%rd13+12];
	add.s32 	%r222, %r129, %r128;
	add.s32 	%r199, %r199, 4;
$L__BB1_11:
	setp.eq.s32 	%p9, %r14, 0;
	@%p9 bra 	$L__BB1_14;
	mov.b32 	%r209, 0;
$L__BB1_13:
	.pragma "nounroll";
	mul.wide.u32 	%rd14, %r199, 4;
	add.s64 	%rd15, %rd1, %rd14;
	ld.global.u32 	%r131, [%rd15];
	add.s32 	%r222, %r131, %r222;
	add.s32 	%r199, %r199, 1;
	add.s32 	%r209, %r209, 1;
	setp.ne.s32 	%p10, %r209, %r14;
	@%p10 bra 	$L__BB1_13;
$L__BB1_14:
	setp.ge.s32 	%p11, %r223, %r69;
	@%p11 bra 	$L__BB1_35;
	shl.b32 	%r132, %r2, 2;
	mov.u32 	%r133, _ZZ9mean_poolPfPKfPKiiiiE11local_means;
	add.s32 	%r27, %r133, %r132;
	mov.u32 	%r28, %nctaid.x;
	and.b32  	%r29, %r28, 15;
	add.s32 	%r30, %r29, -1;
	and.b32  	%r31, %r28, 7;
	add.s32 	%r32, %r31, -1;
	and.b32  	%r33, %r28, 2147483632;
	and.b32  	%r34, %r28, 3;
	cvta.to.global.u64 	%rd2, %rd5;
	cvta.to.global.u64 	%rd3, %rd6;
	bra.uni 	$L__BB1_27;
$L__BB1_16:
	setp.eq.s32 	%p17, %r29, 0;
	@%p17 bra 	$L__BB1_26;
	setp.lt.u32 	%p18, %r30, 7;
	@%p18 bra 	$L__BB1_19;
	mul.wide.s32 	%rd24, %r226, 4;
	add.s64 	%rd25, %rd1, %rd24;
	ld.global.u32 	%r172, [%rd25];
	add.s32 	%r173, %r172, %r222;
	ld.global.u32 	%r174, [%rd25+4];
	add.s32 	%r175, %r174, %r173;
	ld.global.u32 	%r176, [%rd25+8];
	add.s32 	%r177, %r176, %r175;
	ld.global.u32 	%r178, [%rd25+12];
	add.s32 	%r179, %r178, %r177;
	ld.global.u32 	%r180, [%rd25+16];
	add.s32 	%r181, %r180, %r179;
	ld.global.u32 	%r182, [%rd25+20];
	add.s32 	%r183, %r182, %r181;
	ld.global.u32 	%r184, [%rd25+24];
	add.s32 	%r185, %r184, %r183;
	ld.global.u32 	%r186, [%rd25+28];
	add.s32 	%r222, %r186, %r185;
	add.s32 	%r226, %r226, 8;
$L__BB1_19:
	setp.eq.s32 	%p19, %r31, 0;
	@%p19 bra 	$L__BB1_26;
	setp.lt.u32 	%p20, %r32, 3;
	@%p20 bra 	$L__BB1_22;
	mul.wide.s32 	%rd26, %r226, 4;
	add.s64 	%rd27, %rd1, %rd26;
	ld.global.u32 	%r188, [%rd27];
	add.s32 	%r189, %r188, %r222;
	ld.global.u32 	%r190, [%rd27+4];
	add.s32 	%r191, %r190, %r189;
	ld.global.u32 	%r192, [%rd27+8];
	add.s32 	%r193, %r192, %r191;
	ld.global.u32 	%r194, [%rd27+12];
	add.s32 	%r222, %r194, %r193;
	add.s32 	%r226, %r226, 4;
$L__BB1_22:
	setp.eq.s32 	%p21, %r34, 0;
	@%p21 bra 	$L__BB1_26;
	setp.eq.s32 	%p22, %r34, 1;
	mul.wide.s32 	%rd28, %r226, 4;
	add.s64 	%rd4, %rd1, %rd28;
	ld.global.u32 	%r195, [%rd4];
	add.s32 	%r222, %r195, %r222;
	@%p22 bra 	$L__BB1_26;
	setp.eq.s32 	%p23, %r34, 2;
	ld.global.u32 	%r196, [%rd4+4];
	add.s32 	%r222, %r196, %r222;
	@%p23 bra 	$L__BB1_26;
	ld.global.u32 	%r197, [%rd4+8];
	add.s32 	%r222, %r197, %r222;
$L__BB1_26:
	setp.ge.s32 	%p24, %r223, %r69;
	@%p24 bra 	$L__BB1_35;
$L__BB1_27:
	mov.u32 	%r226, %r223;
	mul.wide.s32 	%rd16, %r226, 4;
	add.s64 	%rd17, %rd1, %rd16;
	ld.global.u32 	%r134, [%rd17];
	mul.lo.s32 	%r135, %r222, %r70;
	cvt.rn.f32.s32 	%f1, %r134;
	mov.b32 	%r136, 0;
	st.shared.u32 	[%r27], %r136;
	add.s32 	%r225, %r135, %r2;
	mad.lo.s32 	%r59, %r134, %r70, %r135;
	setp.ge.s32 	%p12, %r225, %r59;
	@%p12 bra 	$L__BB1_31;
	rcp.rn.f32 	%f2, %f1;
	mov.f32 	%f8, 0f00000000;
$L__BB1_29:
	mul.wide.s32 	%rd18, %r225, 4;
	add.s64 	%rd19, %rd3, %rd18;
	ld.global.f32 	%f6, [%rd19];
	fma.rn.f32 	%f8, %f2, %f6, %f8;
	add.s32 	%r225, %r225, %r70;
	setp.lt.s32 	%p13, %r225, %r59;
	@%p13 bra 	$L__BB1_29;
	st.shared.f32 	[%r27], %f8;
$L__BB1_31:
	bar.sync 	0;
	ld.shared.f32 	%f7, [%r27];
	mad.lo.s32 	%r137, %r226, %r70, %r2;
	mul.wide.u32 	%rd20, %r137, 4;
	add.s64 	%rd21, %rd2, %rd20;
	st.global.f32 	[%rd21], %f7;
	add.s32 	%r223, %r226, %r28;
	setp.ge.u32 	%p14, %r226, %r223;
	@%p14 bra 	$L__BB1_26;
	setp.lt.u32 	%p15, %r28, 16;
	@%p15 bra 	$L__BB1_16;
	mov.b32 	%r228, 0;
$L__BB1_34:
	.pragma "nounroll";
	mul.wide.s32 	%rd22, %r226, 4;
	add.s64 	%rd23, %rd1, %rd22;
	ld.global.u32 	%r140, [%rd23];
	add.s32 	%r141, %r140, %r222;
	ld.global.u32 	%r142, [%rd23+4];
	add.s32 	%r143, %r142, %r141;
	ld.global.u32 	%r144, [%rd23+8];
	add.s32 	%r145, %r144, %r143;
	ld.global.u32 	%r146, [%rd23+12];
	add.s32 	%r147, %r146, %r145;
	ld.global.u32 	%r148, [%rd23+16];
	add.s32 	%r149, %r148, %r147;
	ld.global.u32 	%r150, [%rd23+20];
	add.s32 	%r151, %r150, %r149;
	ld.global.u32 	%r152, [%rd23+24];
	add.s32 	%r153, %r152, %r151;
	ld.global.u32 	%r154, [%rd23+28];
	add.s32 	%r155, %r154, %r153;
	ld.global.u32 	%r156, [%rd23+32];
	add.s32 	%r157, %r156, %r155;
	ld.global.u32 	%r158, [%rd23+36];
	add.s32 	%r159, %r158, %r157;
	ld.global.u32 	%r160, [%rd23+40];
	add.s32 	%r161, %r160, %r159;
	ld.global.u32 	%r162, [%rd23+44];
	add.s32 	%r163, %r162, %r161;
	ld.global.u32 	%r164, [%rd23+48];
	add.s32 	%r165, %r164, %r163;
	ld.global.u32 	%r166, [%rd23+52];
	add.s32 	%r167, %r166, %r165;
	ld.global.u32 	%r168, [%rd23+56];
	add.s32 	%r169, %r168, %r167;
	ld.global.u32 	%r170, [%rd23+60];
	add.s32 	%r222, %r170, %r169;
	add.s32 	%r226, %r226, 16;
	add.s32 	%r228, %r228, 16;
	setp.eq.s32 	%p16, %r228, %r33;
	@%p16 bra 	$L__BB1_16;
	bra.uni 	$L__BB1_34;
$L__BB1_35:
	ret;

}
	// .globl	_Z8max_poolPfPiPKfPKiiii
.visible .entry _Z8max_poolPfPiPKfPKiiii(
	.param .u64 .ptr .align 1 _Z8max_poolPfPiPKfPKiiii_param_0,
	.param .u64 .ptr .align 1 _Z8max_poolPfPiPKfPKiiii_param_1,
	.param .u64 .ptr .align 1 _Z8max_poolPfPiPKfPKiiii_param_2,
	.param .u64 .ptr .align 1 _Z8max_poolPfPiPKfPKiiii_param_3,
	.param .u32 _Z8max_poolPfPiPKfPKiiii_param_4,
	.param .u32 _Z8max_poolPfPiPKfPKiiii_param_5,
	.param .u32 _Z8max_poolPfPiPKfPKiiii_param_6
)
{
	.reg .pred 	%p<26>;
	.reg .b16 	%rs<6>;
	.reg .b32 	%r<233>;
	.reg .b32 	%f<8>;
	.reg .b64 	%rd<35>;
	// demoted variable
	.shared .align 4 .b8 _ZZ8max_poolPfPiPKfPKiiiiE11local_maxes[2048];
	// demoted variable
	.shared .align 2 .b8 _ZZ8max_poolPfPiPKfPKiiiiE11local_which[1024];
	ld.param.u64 	%rd7, [_Z8max_poolPfPiPKfPKiiii_param_0];
	ld.param.u64 	%rd8, [_Z8max_poolPfPiPKfPKiiii_param_1];
	ld.param.u64 	%rd9, [_Z8max_poolPfPiPKfPKiiii_param_2];
	ld.param.u64 	%rd10, [_Z8max_poolPfPiPKfPKiiii_param_3];
	ld.param.u32 	%r70, [_Z8max_poolPfPiPKfPKiiii_param_4];
	ld.param.u32 	%r71, [_Z8max_poolPfPiPKfPKiiii_param_6];
	cvta.to.global.u64 	%rd1, %rd9;
	cvta.to.global.u64 	%rd2, %rd10;
	mov.u32 	%r227, %ctaid.x;
	mov.u32 	%r2, %tid.x;
	setp.ge.u32 	%p1, %r2, %r71;
	@%p1 bra 	$L__BB2_36;
	setp.eq.s32 	%p2, %r227, 0;
	mov.b32 	%r226, 0;
	@%p2 bra 	$L__BB2_14;
	and.b32  	%r3, %r227, 15;
	setp.lt.u32 	%p3, %r227, 16;
	mov.b32 	%r203, 0;
	mov.u32 	%r226, %r203;
	@%p3 bra 	$L__BB2_5;
	and.b32  	%r203, %r227, 2147483632;
	mov.b32 	%r215, 0;
	mov.u32 	%r226, %r215;
$L__BB2_4:
	.pragma "nounroll";
	mul.wide.u32 	%rd11, %r215, 4;
	add.s64 	%rd12, %rd2, %rd11;
	ld.global.u32 	%r76, [%rd12];
	add.s32 	%r77, %r76, %r226;
	ld.global.u32 	%r78, [%rd12+4];
	add.s32 	%r79, %r78, %r77;
	ld.global.u32 	%r80, [%rd12+8];
	add.s32 	%r81, %r80, %r79;
	ld.global.u32 	%r82, [%rd12+12];
	add.s32 	%r83, %r82, %r81;
	ld.global.u32 	%r84, [%rd12+16];
	add.s32 	%r85, %r84, %r83;
	ld.global.u32 	%r86, [%rd12+20];
	add.s32 	%r87, %r86, %r85;
	ld.global.u32 	%r88, [%rd12+24];
	add.s32 	%r89, %r88, %r87;
	ld.global.u32 	%r90, [%rd12+28];
	add.s32 	%r91, %r90, %r89;
	ld.global.u32 	%r92, [%rd12+32];
	add.s32 	%r93, %r92, %r91;
	ld.global.u32 	%r94, [%rd12+36];
	add.s32 	%r95, %r94, %r93;
	ld.global.u32 	%r96, [%rd12+40];
	add.s32 	%r97, %r96, %r95;
	ld.global.u32 	%r98, [%rd12+44];
	add.s32 	%r99, %r98, %r97;
	ld.global.u32 	%r100, [%rd12+48];
	add.s32 	%r101, %r100, %r99;
	ld.global.u32 	%r102, [%rd12+52];
	add.s32 	%r103, %r102, %r101;
	ld.global.u32 	%r104, [%rd12+56];
	add.s32 	%r105, %r104, %r103;
	ld.global.u32 	%r106, [%rd12+60];
	add.s32 	%r226, %r106, %r105;
	add.s32 	%r215, %r215, 16;
	setp.eq.s32 	%p4, %r215, %r203;
	@%p4 bra 	$L__BB2_5;
	bra.uni 	$L__BB2_4;
$L__BB2_5:
	setp.eq.s32 	%p5, %r3, 0;
	@%p5 bra 	$L__BB2_14;
	and.b32  	%r8, %r227, 7;
	setp.lt.u32 	%p6, %r3, 8;
	@%p6 bra 	$L__BB2_8;
	mul.wide.u32 	%rd13, %r203, 4;
	add.s64 	%rd14, %rd2, %rd13;
	ld.global.u32 	%r108, [%rd14];
	add.s32 	%r109, %r108, %r226;
	ld.global.u32 	%r110, [%rd14+4];
	add.s32 	%r111, %r110, %r109;
	ld.global.u32 	%r112, [%rd14+8];
	add.s32 	%r113, %r112, %r111;
	ld.global.u32 	%r114, [%rd14+12];
	add.s32 	%r115, %r114, %r113;
	ld.global.u32 	%r116, [%rd14+16];
	add.s32 	%r117, %r116, %r115;
	ld.global.u32 	%r118, [%rd14+20];
	add.s32 	%r119, %r118, %r117;
	ld.global.u32 	%r120, [%rd14+24];
	add.s32 	%r121, %r120, %r119;
	ld.global.u32 	%r122, [%rd14+28];
	add.s32 	%r226, %r122, %r121;
	add.s32 	%r203, %r203, 8;
$L__BB2_8:
	setp.eq.s32 	%p7, %r8, 0;
	@%p7 bra 	$L__BB2_14;
	and.b32  	%r14, %r227, 3;
	setp.lt.u32 	%p8, %r8, 4;
	@%p8 bra 	$L__BB2_11;
	mul.wide.u32 	%rd15, %r203, 4;
	add.s64 	%rd16, %rd2, %rd15;
	ld.global.u32 	%r124, [%rd16];
	add.s32 	%r125, %r124, %r226;
	ld.global.u32 	%r126, [%rd16+4];
	add.s32 	%r127, %r126, %r125;
	ld.global.u32 	%r128, [%rd16+8];
	add.s32 	%r129, %r128, %r127;
	ld.global.u32 	%r130, [%rd16+12];
	add.s32 	%r226, %r130, %r129;
	add.s32 	%r203, %r203, 4;
$L__BB2_11:
	setp.eq.s32 	%p9, %r14, 0;
	@%p9 bra 	$L__BB2_14;
	mov.b32 	%r213, 0;
$L__BB2_13:
	.pragma "nounroll";
	mul.wide.u32 	%rd17, %r203, 4;
	add.s64 	%rd18, %rd2, %rd17;
	ld.global.u32 	%r132, [%rd18];
	add.s32 	%r226, %r132, %r226;
	add.s32 	%r203, %r203, 1;
	add.s32 	%r213, %r213, 1;
	setp.ne.s32 	%p10, %r213, %r14;
	@%p10 bra 	$L__BB2_13;
$L__BB2_14:
	setp.ge.s32 	%p11, %r227, %r70;
	@%p11 bra 	$L__BB2_36;
	shl.b32 	%r133, %r2, 2;
	mov.u32 	%r134, _ZZ8max_poolPfPiPKfPKiiiiE11local_maxes;
	add.s32 	%r27, %r134, %r133;
	shl.b32 	%r135, %r2, 1;
	mov.u32 	%r136, _ZZ8max_poolPfPiPKfPKiiiiE11local_which;
	add.s32 	%r28, %r136, %r135;
	mov.u32 	%r29, %nctaid.x;
	and.b32  	%r30, %r29, 15;
	add.s32 	%r31, %r30, -1;
	and.b32  	%r32, %r29, 7;
	add.s32 	%r33, %r32, -1;
	and.b32  	%r34, %r29, 3;
	and.b32  	%r137, %r29, -16;
	neg.s32 	%r35, %r137;
	add.s64 	%rd3, %rd2, 32;
	cvta.to.global.u64 	%rd4, %rd7;
	cvta.to.global.u64 	%rd5, %rd8;
	bra.uni 	$L__BB2_27;
$L__BB2_16:
	setp.eq.s32 	%p18, %r30, 0;
	@%p18 bra 	$L__BB2_26;
	setp.lt.u32 	%p19, %r31, 7;
	@%p19 bra 	$L__BB2_19;
	mul.wide.s32 	%rd30, %r231, 4;
	add.s64 	%rd31, %rd2, %rd30;
	ld.global.u32 	%r176, [%rd31];
	add.s32 	%r177, %r176, %r226;
	ld.global.u32 	%r178, [%rd31+4];
	add.s32 	%r179, %r178, %r177;
	ld.global.u32 	%r180, [%rd31+8];
	add.s32 	%r181, %r180, %r179;
	ld.global.u32 	%r182, [%rd31+12];
	add.s32 	%r183, %r182, %r181;
	ld.global.u32 	%r184, [%rd31+16];
	add.s32 	%r185, %r184, %r183;
	ld.global.u32 	%r186, [%rd31+20];
	add.s32 	%r187, %r186, %r185;
	ld.global.u32 	%r188, [%rd31+24];
	add.s32 	%r189, %r188, %r187;
	ld.global.u32 	%r190, [%rd31+28];
	add.s32 	%r226, %r190, %r189;
	add.s32 	%r231, %r231, 8;
$L__BB2_19:
	setp.eq.s32 	%p20, %r32, 0;
	@%p20 bra 	$L__BB2_26;
	setp.lt.u32 	%p21, %r33, 3;
	@%p21 bra 	$L__BB2_22;
	mul.wide.s32 	%rd32, %r231, 4;
	add.s64 	%rd33, %rd2, %rd32;
	ld.global.u32 	%r192, [%rd33];
	add.s32 	%r193, %r192, %r226;
	ld.global.u32 	%r194, [%rd33+4];
	add.s32 	%r195, %r194, %r193;
	ld.global.u32 	%r196, [%rd33+8];
	add.s32 	%r197, %r196, %r195;
	ld.global.u32 	%r198, [%rd33+12];
	add.s32 	%r226, %r198, %r197;
	add.s32 	%r231, %r231, 4;
$L__BB2_22:
	setp.eq.s32 	%p22, %r34, 0;
	@%p22 bra 	$L__BB2_26;
	setp.eq.s32 	%p23, %r34, 1;
	mul.wide.s32 	%rd34, %r231, 4;
	add.s64 	%rd6, %rd2, %rd34;
	ld.global.u32 	%r199, [%rd6];
	add.s32 	%r226, %r199, %r226;
	@%p23 bra 	$L__BB2_26;
	setp.eq.s32 	%p24, %r34, 2;
	ld.global.u32 	%r200, [%rd6+4];
	add.s32 	%r226, %r200, %r226;
	@%p24 bra 	$L__BB2_26;
	ld.global.u32 	%r201, [%rd6+8];
	add.s32 	%r226, %r201, %r226;
$L__BB2_26:
	setp.ge.s32 	%p25, %r227, %r70;
	@%p25 bra 	$L__BB2_36;
$L__BB2_27:
	mov.u32 	%r231, %r227;
	mul.wide.s32 	%rd19, %r231, 4;
	add.s64 	%rd20, %rd2, %rd19;
	ld.global.u32 	%r138, [%rd20];
	mul.lo.s32 	%r139, %r226, %r71;
	add.s32 	%r140, %r139, %r2;
	mul.wide.u32 	%rd21, %r140, 4;
	add.s64 	%rd22, %rd1, %rd21;
	ld.global.f32 	%f7, [%rd22];
	st.shared.f32 	[%r27], %f7;
	mov.b16 	%rs3, 0;
	st.shared.u16 	[%r28], %rs3;
	add.s32 	%r229, %r140, %r71;
	mad.lo.s32 	%r60, %r138, %r71, %r139;
	setp.ge.s32 	%p12, %r229, %r60;
	@%p12 bra 	$L__BB2_32;
	mov.b16 	%rs5, 1;
$L__BB2_29:
	mul.wide.s32 	%rd23, %r229, 4;
	add.s64 	%rd24, %rd1, %rd23;
	ld.global.f32 	%f3, [%rd24];
	setp.leu.f32 	%p13, %f3, %f7;
	@%p13 bra 	$L__BB2_31;
	st.shared.f32 	[%r27], %f3;
	st.shared.u16 	[%r28], %rs5;
	mov.f32 	%f7, %f3;
$L__BB2_31:
	add.s16 	%rs5, %rs5, 1;
	add.s32 	%r229, %r229, %r71;
	setp.lt.s32 	%p14, %r229, %r60;
	@%p14 bra 	$L__BB2_29;
$L__BB2_32:
	bar.sync 	0;
	ld.shared.f32 	%f5, [%r27];
	mad.lo.s32 	%r141, %r231, %r71, %r2;
	mul.wide.u32 	%rd25, %r141, 4;
	add.s64 	%rd26, %rd4, %rd25;
	st.global.f32 	[%rd26], %f5;
	ld.shared.s16 	%r142, [%r28];
	add.s64 	%rd27, %rd5, %rd25;
	st.global.u32 	[%rd27], %r142;
	add.s32 	%r227, %r231, %r29;
	setp.ge.u32 	%p15, %r231, %r227;
	@%p15 bra 	$L__BB2_26;
	setp.lt.u32 	%p16, %r29, 16;
	@%p16 bra 	$L__BB2_16;
	mov.u32 	%r230, %r35;
$L__BB2_35:
	.pragma "nounroll";
	mul.wide.s32 	%rd28, %r231, 4;
	add.s64 	%rd29, %rd3, %rd28;
	ld.global.u32 	%r144, [%rd29+-32];
	add.s32 	%r145, %r144, %r226;
	ld.global.u32 	%r146, [%rd29+-28];
	add.s32 	%r147, %r146, %r145;
	ld.global.u32 	%r148, [%rd29+-24];
	add.s32 	%r149, %r148, %r147;
	ld.global.u32 	%r150, [%rd29+-20];
	add.s32 	%r151, %r150, %r149;
	ld.global.u32 	%r152, [%rd29+-16];
	add.s32 	%r153, %r152, %r151;
	ld.global.u32 	%r154, [%rd29+-12];
	add.s32 	%r155, %r154, %r153;
	ld.global.u32 	%r156, [%rd29+-8];
	add.s32 	%r157, %r156, %r155;
	ld.global.u32 	%r158, [%rd29+-4];
	add.s32 	%r159, %r158, %r157;
	ld.global.u32 	%r160, [%rd29];
	add.s32 	%r161, %r160, %r159;
	ld.global.u32 	%r162, [%rd29+4];
	add.s32 	%r163, %r162, %r161;
	ld.global.u32 	%r164, [%rd29+8];
	add.s32 	%r165, %r164, %r163;
	ld.global.u32 	%r166, [%rd29+12];
	add.s32 	%r167, %r166, %r165;
	ld.global.u32 	%r168, [%rd29+16];
	add.s32 	%r169, %r168, %r167;
	ld.global.u32 	%r170, [%rd29+20];
	add.s32 	%r171, %r170, %r169;
	ld.global.u32 	%r172, [%rd29+24];
	add.s32 	%r173, %r172, %r171;
	ld.global.u32 	%r174, [%rd29+28];
	add.s32 	%r226, %r174, %r173;
	add.s32 	%r231, %r231, 16;
	add.s32 	%r230, %r230, 16;
	setp.eq.s32 	%p17, %r230, 0;
	@%p17 bra 	$L__BB2_16;
	bra.uni 	$L__BB2_35;
$L__BB2_36:
	ret;

}
	// .globl	_Z18backprop_mean_poolPfPKfPKiiii
.visible .entry _Z18backprop_mean_poolPfPKfPKiiii(
	.param .u64 .ptr .align 1 _Z18backprop_mean_poolPfPKfPKiiii_param_0,
	.param .u64 .ptr .align 1 _Z18backprop_mean_poolPfPKfPKiiii_param_1,
	.param .u64 .ptr .align 1 _Z18backprop_mean_poolPfPKfPKiiii_param_2,
	.param .u32 _Z18backprop_mean_poolPfPKfPKiiii_param_3,
	.param .u32 _Z18backprop_mean_poolPfPKfPKiiii_param_4,
	.param .u32 _Z18backprop_mean_poolPfPKfPKiiii_param_5
)
{
	.reg .pred 	%p<25>;
	.reg .b32 	%r<228>;
	.reg .b32 	%f<5>;
	.reg .b64 	%rd<29>;
	// demoted variable
	.shared .align 4 .b8 _ZZ18backprop_mean_poolPfPKfPKiiiiE11local_means[2048];
	ld.param.u64 	%rd5, [_Z18backprop_mean_poolPfPKfPKiiii_param_0];
	ld.param.u64 	%rd6, [_Z18backprop_mean_poolPfPKfPKiiii_param_1];
	ld.param.u64 	%rd7, [_Z18backprop_mean_poolPfPKfPKiiii_param_2];
	ld.param.u32 	%r69, [_Z18backprop_mean_poolPfPKfPKiiii_param_3];
	ld.param.u32 	%r70, [_Z18backprop_mean_poolPfPKfPKiiii_param_5];
	cvta.to.global.u64 	%rd1, %rd7;
	mov.u32 	%r222, %ctaid.x;
	mov.u32 	%r2, %tid.x;
	setp.ge.u32 	%p1, %r2, %r70;
	@%p1 bra 	$L__BB3_33;
	setp.eq.s32 	%p2, %r222, 0;
	mov.b32 	%r221, 0;
	@%p2 bra 	$L__BB3_14;
	and.b32  	%r3, %r222, 15;
	setp.lt.u32 	%p3, %r222, 16;
	mov.b32 	%r198, 0;
	mov.u32 	%r221, %r198;
	@%p3 bra 	$L__BB3_5;
	and.b32  	%r198, %r222, 2147483632;
	mov.b32 	%r210, 0;
	mov.u32 	%r221, %r210;
$L__BB3_4:
	.pragma "nounroll";
	mul.wide.u32 	%rd8, %r210, 4;
	add.s64 	%rd9, %rd1, %rd8;
	ld.global.u32 	%r75, [%rd9];
	add.s32 	%r76, %r75, %r221;
	ld.global.u32 	%r77, [%rd9+4];
	add.s32 	%r78, %r77, %r76;
	ld.global.u32 	%r79, [%rd9+8];
	add.s32 	%r80, %r79, %r78;
	ld.global.u32 	%r81, [%rd9+12];
	add.s32 	%r82, %r81, %r80;
	ld.global.u32 	%r83, [%rd9+16];
	add.s32 	%r84, %r83, %r82;
	ld.global.u32 	%r85, [%rd9+20];
	add.s32 	%r86, %r85, %r84;
	ld.global.u32 	%r87, [%rd9+24];
	add.s32 	%r88, %r87, %r86;
	ld.global.u32 	%r89, [%rd9+28];
	add.s32 	%r90, %r89, %r88;
	ld.global.u32 	%r91, [%rd9+32];
	add.s32 	%r92, %r91, %r90;
	ld.global.u32 	%r93, [%rd9+36];
	add.s32 	%r94, %r93, %r92;
	ld.global.u32 	%r95, [%rd9+40];
	add.s32 	%r96, %r95, %r94;
	ld.global.u32 	%r97, [%rd9+44];
	add.s32 	%r98, %r97, %r96;
	ld.global.u32 	%r99, [%rd9+48];
	add.s32 	%r100, %r99, %r98;
	ld.global.u32 	%r101, [%rd9+52];
	add.s32 	%r102, %r101, %r100;
	ld.global.u32 	%r103, [%rd9+56];
	add.s32 	%r104, %r103, %r102;
	ld.global.u32 	%r105, [%rd9+60];
	add.s32 	%r221, %r105, %r104;
	add.s32 	%r210, %r210, 16;
	setp.eq.s32 	%p4, %r210, %r198;
	@%p4 bra 	$L__BB3_5;
	bra.uni 	$L__BB3_4;
$L__BB3_5:
	setp.eq.s32 	%p5, %r3, 0;
	@%p5 bra 	$L__BB3_14;
	and.b32  	%r8, %r222, 7;
	setp.lt.u32 	%p6, %r3, 8;
	@%p6 bra 	$L__BB3_8;
	mul.wide.u32 	%rd10, %r198, 4;
	add.s64 	%rd11, %rd1, %rd10;
	ld.global.u32 	%r107, [%rd11];
	add.s32 	%r108, %r107, %r221;
	ld.global.u32 	%r109, [%rd11+4];
	add.s32 	%r110, %r109, %r108;
	ld.global.u32 	%r111, [%rd11+8];
	add.s32 	%r112, %r111, %r110;
	ld.global.u32 	%r113, [%rd11+12];
	add.s32 	%r114, %r113, %r112;
	ld.global.u32 	%r115, [%rd11+16];
	add.s32 	%r116, %r115, %r114;
	ld.global.u32 	%r117, [%rd11+20];
	add.s32 	%r118, %r117, %r116;
	ld.global.u32 	%r119, [%rd11+24];
	add.s32 	%r120, %r119, %r118;
	ld.global.u32 	%r121, [%rd11+28];
	add.s32 	%r221, %r121, %r120;
	add.s32 	%r198, %r198, 8;
$L__BB3_8:
	setp.eq.s32 	%p7, %r8, 0;
	@%p7 bra 	$L__BB3_14;
	and.b32  	%r14, %r222, 3;
	setp.lt.u32 	%p8, %r8, 4;
	@%p8 bra 	$L__BB3_11;
	mul.wide.u32 	%rd12, %r198, 4;
	add.s64 	%rd13, %rd1, %rd12;
	ld.global.u32 	%r123, [%rd13];
	add.s32 	%r124, %r123, %r221;
	ld.global.u32 	%r125, [%rd13+4];
	add.s32 	%r126, %r125, %r124;
	ld.global.u32 	%r127, [%rd13+8];
	add.s32 	%r128, %r127, %r126;
	ld.global.u32 	%r129, [%rd13+12];
	add.s32 	%r221, %r129, %r128;
	add.s32 	%r198, %r198, 4;
$L__BB3_11:
	setp.eq.s32 	%p9, %r14, 0;
	@%p9 bra 	$L__BB3_14;
	mov.b32 	%r208, 0;
$L__BB3_13:
	.pragma "nounroll";
	mul.wide.u32 	%rd14, %r198, 4;
	add.s64 	%rd15, %rd1, %rd14;
	ld.global.u32 	%r131, [%rd15];
	add.s32 	%r221, %r131, %r221;
	add.s32 	%r198, %r198, 1;
	add.s32 	%r208, %r208, 1;
	setp.ne.s32 	%p10, %r208, %r14;
	@%p10 bra 	$L__BB3_13;
$L__BB3_14:
	setp.ge.s32 	%p11, %r222, %r69;
	@%p11 bra 	$L__BB3_33;
	shl.b32 	%r132, %r2, 2;
	mov.u32 	%r133, _ZZ18backprop_mean_poolPfPKfPKiiiiE11local_means;
	add.s32 	%r27, %r133, %r132;
	mov.u32 	%r28, %nctaid.x;
	and.b32  	%r29, %r28, 15;
	add.s32 	%r30, %r29, -1;
	and.b32  	%r31, %r28, 7;
	add.s32 	%r32, %r31, -1;
	and.b32  	%r33, %r28, 2147483632;
	and.b32  	%r34, %r28, 3;
	cvta.to.global.u64 	%rd2, %rd6;
	cvta.to.global.u64 	%rd3, %rd5;
	bra.uni 	$L__BB3_27;
$L__BB3_16:
	setp.eq.s32 	%p17, %r29, 0;
	@%p17 bra 	$L__BB3_26;
	setp.lt.u32 	%p18, %r30, 7;
	@%p18 bra 	$L__BB3_19;
	mul.wide.s32 	%rd24, %r225, 4;
	add.s64 	%rd25, %rd1, %rd24;
	ld.global.u32 	%r171, [%rd25];
	add.s32 	%r172, %r171, %r221;
	ld.global.u32 	%r173, [%rd25+4];
	add.s32 	%r174, %r173, %r172;
	ld.global.u32 	%r175, [%rd25+8];
	add.s32 	%r176, %r175, %r174;
	ld.global.u32 	%r177, [%rd25+12];
	add.s32 	%r178, %r177, %r176;
	ld.global.u32 	%r179, [%rd25+16];
	add.s32 	%r180, %r179, %r178;
	ld.global.u32 	%r181, [%rd25+20];
	add.s32 	%r182, %r181, %r180;
	ld.global.u32 	%r183, [%rd25+24];
	add.s32 	%r184, %r183, %r182;
	ld.global.u32 	%r185, [%rd25+28];
	add.s32 	%r221, %r185, %r184;
	add.s32 	%r225, %r225, 8;
$L__BB3_19:
	setp.eq.s32 	%p19, %r31, 0;
	@%p19 bra 	$L__BB3_26;
	setp.lt.u32 	%p20, %r32, 3;
	@%p20 bra 	$L__BB3_22;
	mul.wide.s32 	%rd26, %r225, 4;
	add.s64 	%rd27, %rd1, %rd26;
	ld.global.u32 	%r187, [%rd27];
	add.s32 	%r188, %r187, %r221;
	ld.global.u32 	%r189, [%rd27+4];
	add.s32 	%r190, %r189, %r188;
	ld.global.u32 	%r191, [%rd27+8];
	add.s32 	%r192, %r191, %r190;
	ld.global.u32 	%r193, [%rd27+12];
	add.s32 	%r221, %r193, %r192;
	add.s32 	%r225, %r225, 4;
$L__BB3_22:
	setp.eq.s32 	%p21, %r34, 0;
	@%p21 bra 	$L__BB3_26;
	setp.eq.s32 	%p22, %r34, 1;
	mul.wide.s32 	%rd28, %r225, 4;
	add.s64 	%rd4, %rd1, %rd28;
	ld.global.u32 	%r194, [%rd4];
	add.s32 	%r221, %r194, %r221;
	@%p22 bra 	$L__BB3_26;
	setp.eq.s32 	%p23, %r34, 2;
	ld.global.u32 	%r195, [%rd4+4];
	add.s32 	%r221, %r195, %r221;
	@%p23 bra 	$L__BB3_26;
	ld.global.u32 	%r196, [%rd4+8];
	add.s32 	%r221, %r196, %r221;
$L__BB3_26:
	setp.ge.s32 	%p24, %r222, %r69;
	@%p24 bra 	$L__BB3_32;
$L__BB3_27:
	mov.u32 	%r225, %r222;
	mul.wide.s32 	%rd16, %r225, 4;
	add.s64 	%rd17, %rd1, %rd16;
	ld.global.u32 	%r134, [%rd17];
	mul.lo.s32 	%r135, %r221, %r70;
	cvt.rn.f32.s32 	%f2, %r134;
	rcp.rn.f32 	%f3, %f2;
	mad.lo.s32 	%r136, %r225, %r70, %r2;
	mul.wide.u32 	%rd18, %r136, 4;
	add.s64 	%rd19, %rd2, %rd18;
	ld.global.f32 	%f4, [%rd19];
	mul.f32 	%f1, %f4, %f3;
	add.s32 	%r224, %r135, %r2;
	mad.lo.s32 	%r59, %r134, %r70, %r135;
	setp.ge.s32 	%p12, %r224, %r59;
	@%p12 bra 	$L__BB3_28;
	bra.uni 	$L__BB3_34;
$L__BB3_28:
	add.s32 	%r222, %r225, %r28;
	setp.ge.u32 	%p14, %r225, %r222;
	@%p14 bra 	$L__BB3_26;
	setp.lt.u32 	%p15, %r28, 16;
	@%p15 bra 	$L__BB3_16;
	mov.b32 	%r227, 0;
$L__BB3_31:
	.pragma "nounroll";
	mul.wide.s32 	%rd22, %r225, 4;
	add.s64 	%rd23, %rd1, %rd22;
	ld.global.u32 	%r139, [%rd23];
	add.s32 	%r140, %r139, %r221;
	ld.global.u32 	%r141, [%rd23+4];
	add.s32 	%r142, %r141, %r140;
	ld.global.u32 	%r143, [%rd23+8];
	add.s32 	%r144, %r143, %r142;
	ld.global.u32 	%r145, [%rd23+12];
	add.s32 	%r146, %r145, %r144;
	ld.global.u32 	%r147, [%rd23+16];
	add.s32 	%r148, %r147, %r146;
	ld.global.u32 	%r149, [%rd23+20];
	add.s32 	%r150, %r149, %r148;
	ld.global.u32 	%r151, [%rd23+24];
	add.s32 	%r152, %r151, %r150;
	ld.global.u32 	%r153, [%rd23+28];
	add.s32 	%r154, %r153, %r152;
	ld.global.u32 	%r155, [%rd23+32];
	add.s32 	%r156, %r155, %r154;
	ld.global.u32 	%r157, [%rd23+36];
	add.s32 	%r158, %r157, %r156;
	ld.global.u32 	%r159, [%rd23+40];
	add.s32 	%r160, %r159, %r158;
	ld.global.u32 	%r161, [%rd23+44];
	add.s32 	%r162, %r161, %r160;
	ld.global.u32 	%r163, [%rd23+48];
	add.s32 	%r164, %r163, %r162;
	ld.global.u32 	%r165, [%rd23+52];
	add.s32 	%r166, %r165, %r164;
	ld.global.u32 	%r167, [%rd23+56];
	add.s32 	%r168, %r167, %r166;
	ld.global.u32 	%r169, [%rd23+60];
	add.s32 	%r221, %r169, %r168;
	add.s32 	%r225, %r225, 16;
	add.s32 	%r227, %r227, 16;
	setp.eq.s32 	%p16, %r227, %r33;
	@%p16 bra 	$L__BB3_16;
	bra.uni 	$L__BB3_31;
$L__BB3_32:
	st.shared.f32 	[%r27], %f1;
$L__BB3_33:
	ret;
$L__BB3_34:
	mul.wide.s32 	%rd20, %r224, 4;
	add.s64 	%rd21, %rd3, %rd20;
	st.global.f32 	[%rd21], %f1;
	add.s32 	%r224, %r224, %r70;
	setp.lt.s32 	%p13, %r224, %r59;
	@%p13 bra 	$L__BB3_34;
	bra.uni 	$L__BB3_28;

}
	// .globl	_Z17backprop_max_poolPfPKfPKiS3_iii
.visible .entry _Z17backprop_max_poolPfPKfPKiS3_iii(
	.param .u64 .ptr .align 1 _Z17backprop_max_poolPfPKfPKiS3_iii_param_0,
	.param .u64 .ptr .align 1 _Z17backprop_max_poolPfPKfPKiS3_iii_param_1,
	.param .u64 .ptr .align 1 _Z17backprop_max_poolPfPKfPKiS3_iii_param_2,
	.param .u64 .ptr .align 1 _Z17backprop_max_poolPfPKfPKiS3_iii_param_3,
	.param .u32 _Z17backprop_max_poolPfPKfPKiS3_iii_param_4,
	.param .u32 _Z17backprop_max_poolPfPKfPKiS3_iii_param_5,
	.param .u32 _Z17backprop_max_poolPfPKfPKiS3_iii_param_6
)
{
	.reg .pred 	%p<26>;
	.reg .b16 	%rs<6>;
	.reg .b32 	%r<230>;
	.reg .b32 	%f<2>;
	.reg .b64 	%rd<35>;
	// demoted variable
	.shared .align 4 .b8 _ZZ17backprop_max_poolPfPKfPKiS3_iiiE11local_maxes[2048];
	// demoted variable
	.shared .align 2 .b8 _ZZ17backprop_max_poolPfPKfPKiS3_iiiE11local_which[1024];
	ld.param.u64 	%rd9, [_Z17backprop_max_poolPfPKfPKiS3_iii_param_0];
	ld.param.u64 	%rd7, [_Z17backprop_max_poolPfPKfPKiS3_iii_param_1];
	ld.param.u64 	%rd8, [_Z17backprop_max_poolPfPKfPKiS3_iii_param_2];
	ld.param.u64 	%rd10, [_Z17backprop_max_poolPfPKfPKiS3_iii_param_3];
	ld.param.u32 	%r69, [_Z17backprop_max_poolPfPKfPKiS3_iii_param_4];
	ld.param.u32 	%r70, [_Z17backprop_max_poolPfPKfPKiS3_iii_param_6];
	cvta.to.global.u64 	%rd1, %rd9;
	cvta.to.global.u64 	%rd2, %rd10;
	mov.u32 	%r226, %ctaid.x;
	mov.u32 	%r2, %tid.x;
	setp.ge.u32 	%p1, %r2, %r70;
	@%p1 bra 	$L__BB4_37;
	setp.eq.s32 	%p2, %r226, 0;
	mov.b32 	%r225, 0;
	@%p2 bra 	$L__BB4_14;
	and.b32  	%r3, %r226, 15;
	setp.lt.u32 	%p3, %r226, 16;
	mov.b32 	%r202, 0;
	mov.u32 	%r225, %r202;
	@%p3 bra 	$L__BB4_5;
	and.b32  	%r202, %r226, 2147483632;
	mov.b32 	%r214, 0;
	mov.u32 	%r225, %r214;
$L__BB4_4:
	.pragma "nounroll";
	mul.wide.u32 	%rd11, %r214, 4;
	add.s64 	%rd12, %rd2, %rd11;
	ld.global.u32 	%r75, [%rd12];
	add.s32 	%r76, %r75, %r225;
	ld.global.u32 	%r77, [%rd12+4];
	add.s32 	%r78, %r77, %r76;
	ld.global.u32 	%r79, [%rd12+8];
	add.s32 	%r80, %r79, %r78;
	ld.global.u32 	%r81, [%rd12+12];
	add.s32 	%r82, %r81, %r80;
	ld.global.u32 	%r83, [%rd12+16];
	add.s32 	%r84, %r83, %r82;
	ld.global.u32 	%r85, [%rd12+20];
	add.s32 	%r86, %r85, %r84;
	ld.global.u32 	%r87, [%rd12+24];
	add.s32 	%r88, %r87, %r86;
	ld.global.u32 	%r89, [%rd12+28];
	add.s32 	%r90, %r89, %r88;
	ld.global.u32 	%r91, [%rd12+32];
	add.s32 	%r92, %r91, %r90;
	ld.global.u32 	%r93, [%rd12+36];
	add.s32 	%r94, %r93, %r92;
	ld.global.u32 	%r95, [%rd12+40];
	add.s32 	%r96, %r95, %r94;
	ld.global.u32 	%r97, [%rd12+44];
	add.s32 	%r98, %r97, %r96;
	ld.global.u32 	%r99, [%rd12+48];
	add.s32 	%r100, %r99, %r98;
	ld.global.u32 	%r101, [%rd12+52];
	add.s32 	%r102, %r101, %r100;
	ld.global.u32 	%r103, [%rd12+56];
	add.s32 	%r104, %r103, %r102;
	ld.global.u32 	%r105, [%rd12+60];
	add.s32 	%r225, %r105, %r104;
	add.s32 	%r214, %r214, 16;
	setp.eq.s32 	%p4, %r214, %r202;
	@%p4 bra 	$L__BB4_5;
	bra.uni 	$L__BB4_4;
$L__BB4_5:
	setp.eq.s32 	%p5, %r3, 0;
	@%p5 bra 	$L__BB4_14;
	and.b32  	%r8, %r226, 7;
	setp.lt.u32 	%p6, %r3, 8;
	@%p6 bra 	$L__BB4_8;
	mul.wide.u32 	%rd13, %r202, 4;
	add.s64 	%rd14, %rd2, %rd13;
	ld.global.u32 	%r107, [%rd14];
	add.s32 	%r108, %r107, %r225;
	ld.global.u32 	%r109, [%rd14+4];
	add.s32 	%r110, %r109, %r108;
	ld.global.u32 	%r111, [%rd14+8];
	add.s32 	%r112, %r111, %r110;
	ld.global.u32 	%r113, [%rd14+12];
	add.s32 	%r114, %r113, %r112;
	ld.global.u32 	%r115, [%rd14+16];
	add.s32 	%r116, %r115, %r114;
	ld.global.u32 	%r117, [%rd14+20];
	add.s32 	%r118, %r117, %r116;
	ld.global.u32 	%r119, [%rd14+24];
	add.s32 	%r120, %r119, %r118;
	ld.global.u32 	%r121, [%rd14+28];
	add.s32 	%r225, %r121, %r120;
	add.s32 	%r202, %r202, 8;
$L__BB4_8:
	setp.eq.s32 	%p7, %r8, 0;
	@%p7 bra 	$L__BB4_14;
	and.b32  	%r14, %r226, 3;
	setp.lt.u32 	%p8, %r8, 4;
	@%p8 bra 	$L__BB4_11;
	mul.wide.u32 	%rd15, %r202, 4;
	add.s64 	%rd16, %rd2, %rd15;
	ld.global.u32 	%r123, [%rd16];
	add.s32 	%r124, %r123, %r225;
	ld.global.u32 	%r125, [%rd16+4];
	add.s32 	%r126, %r125, %r124;
	ld.global.u32 	%r127, [%rd16+8];
	add.s32 	%r128, %r127, %r126;
	ld.global.u32 	%r129, [%rd16+12];
	add.s32 	%r225, %r129, %r128;
	add.s32 	%r202, %r202, 4;
$L__BB4_11:
	setp.eq.s32 	%p9, %r14, 0;
	@%p9 bra 	$L__BB4_14;
	mov.b32 	%r212, 0;
$L__BB4_13:
	.pragma "nounroll";
	mul.wide.u32 	%rd17, %r202, 4;
	add.s64 	%rd18, %rd2, %rd17;
	ld.global.u32 	%r131, [%rd18];
	add.s32 	%r225, %r131, %r225;
	add.s32 	%r202, %r202, 1;
	add.s32 	%r212, %r212, 1;
	setp.ne.s32 	%p10, %r212, %r14;
	@%p10 bra 	$L__BB4_13;
$L__BB4_14:
	setp.ge.s32 	%p11, %r226, %r69;
	@%p11 bra 	$L__BB4_37;
	shl.b32 	%r132, %r2, 2;
	mov.u32 	%r133, _ZZ17backprop_max_poolPfPKfPKiS3_iiiE11local_maxes;
	add.s32 	%r27, %r133, %r132;
	shl.b32 	%r134, %r2, 1;
	mov.u32 	%r135, _ZZ17backprop_max_poolPfPKfPKiS3_iiiE11local_which;
	add.s32 	%r28, %r135, %r134;
	mov.u32 	%r29, %nctaid.x;
	and.b32  	%r30, %r29, 15;
	and.b32  	%r31, %r29, 7;
	add.s32 	%r32, %r31, -1;
	and.b32  	%r33, %r29, 3;
	and.b32  	%r136, %r29, -16;
	neg.s32 	%r34, %r136;
	add.s64 	%rd3, %rd2, 32;
	cvta.to.global.u64 	%rd4, %rd7;
	cvta.to.global.u64 	%rd5, %rd8;
	bra.uni 	$L__BB4_27;
$L__BB4_16:
	setp.eq.s32 	%p18, %r30, 0;
	@%p18 bra 	$L__BB4_26;
	add.s32 	%r174, %r30, -1;
	setp.lt.u32 	%p19, %r174, 7;
	@%p19 bra 	$L__BB4_19;
	mul.wide.s32 	%rd30, %r217, 4;
	add.s64 	%rd31, %rd2, %rd30;
	ld.global.u32 	%r175, [%rd31];
	add.s32 	%r176, %r175, %r225;
	ld.global.u32 	%r177, [%rd31+4];
	add.s32 	%r178, %r177, %r176;
	ld.global.u32 	%r179, [%rd31+8];
	add.s32 	%r180, %r179, %r178;
	ld.global.u32 	%r181, [%rd31+12];
	add.s32 	%r182, %r181, %r180;
	ld.global.u32 	%r183, [%rd31+16];
	add.s32 	%r184, %r183, %r182;
	ld.global.u32 	%r185, [%rd31+20];
	add.s32 	%r186, %r185, %r184;
	ld.global.u32 	%r187, [%rd31+24];
	add.s32 	%r188, %r187, %r186;
	ld.global.u32 	%r189, [%rd31+28];
	add.s32 	%r225, %r189, %r188;
	add.s32 	%r217, %r217, 8;
$L__BB4_19:
	setp.eq.s32 	%p20, %r31, 0;
	@%p20 bra 	$L__BB4_26;
	setp.lt.u32 	%p21, %r32, 3;
	@%p21 bra 	$L__BB4_22;
	mul.wide.s32 	%rd32, %r217, 4;
	add.s64 	%rd33, %rd2, %rd32;
	ld.global.u32 	%r191, [%rd33];
	add.s32 	%r192, %r191, %r225;
	ld.global.u32 	%r193, [%rd33+4];
	add.s32 	%r194, %r193, %r192;
	ld.global.u32 	%r195, [%rd33+8];
	add.s32 	%r196, %r195, %r194;
	ld.global.u32 	%r197, [%rd33+12];
	add.s32 	%r225, %r197, %r196;
	add.s32 	%r217, %r217, 4;
$L__BB4_22:
	setp.eq.s32 	%p22, %r33, 0;
	@%p22 bra 	$L__BB4_26;
	setp.eq.s32 	%p23, %r33, 1;
	mul.wide.s32 	%rd34, %r217, 4;
	add.s64 	%rd6, %rd2, %rd34;
	ld.global.u32 	%r198, [%rd6];
	add.s32 	%r225, %r198, %r225;
	@%p23 bra 	$L__BB4_26;
	setp.eq.s32 	%p24, %r33, 2;
	ld.global.u32 	%r199, [%rd6+4];
	add.s32 	%r225, %r199, %r225;
	@%p24 bra 	$L__BB4_26;
	ld.global.u32 	%r200, [%rd6+8];
	add.s32 	%r225, %r200, %r225;
$L__BB4_26:
	setp.ge.s32 	%p25, %r226, %r69;
	@%p25 bra 	$L__BB4_36;
$L__BB4_27:
	mov.u32 	%r217, %r226;
	mul.wide.s32 	%rd19, %r217, 4;
	add.s64 	%rd20, %rd2, %rd19;
	ld.global.u32 	%r137, [%rd20];
	mul.lo.s32 	%r138, %r225, %r70;
	mad.lo.s32 	%r139, %r217, %r70, %r2;
	mul.wide.u32 	%rd21, %r139, 4;
	add.s64 	%rd22, %rd4, %rd21;
	ld.global.f32 	%f1, [%rd22];
	add.s64 	%rd23, %rd5, %rd21;
	ld.global.u16 	%rs1, [%rd23];
	add.s32 	%r228, %r138, %r2;
	mad.lo.s32 	%r59, %r137, %r70, %r138;
	setp.ge.s32 	%p12, %r228, %r59;
	@%p12 bra 	$L__BB4_31;
	mov.b16 	%rs5, 0;
$L__BB4_29:
	setp.ne.s16 	%p13, %rs5, %rs1;
	@%p13 bra 	$L__BB4_34;
	mul.wide.s32 	%rd26, %r228, 4;
	add.s64 	%rd27, %rd1, %rd26;
	st.global.f32 	[%rd27], %f1;
	bra.uni 	$L__BB4_35;
$L__BB4_31:
	add.s32 	%r226, %r217, %r29;
	setp.ge.u32 	%p15, %r217, %r226;
	@%p15 bra 	$L__BB4_26;
	setp.lt.u32 	%p16, %r29, 16;
	mov.u32 	%r229, %r34;
	@%p16 bra 	$L__BB4_16;
$L__BB4_33:
	.pragma "nounroll";
	mul.wide.s32 	%rd28, %r217, 4;
	add.s64 	%rd29, %rd3, %rd28;
	ld.global.u32 	%r142, [%rd29+-32];
	add.s32 	%r143, %r142, %r225;
	ld.global.u32 	%r144, [%rd29+-28];
	add.s32 	%r145, %r144, %r143;
	ld.global.u32 	%r146, [%rd29+-24];
	add.s32 	%r147, %r146, %r145;
	ld.global.u32 	%r148, [%rd29+-20];
	add.s32 	%r149, %r148, %r147;
	ld.global.u32 	%r150, [%rd29+-16];
	add.s32 	%r151, %r150, %r149;
	ld.global.u32 	%r152, [%rd29+-12];
	add.s32 	%r153, %r152, %r151;
	ld.global.u32 	%r154, [%rd29+-8];
	add.s32 	%r155, %r154, %r153;
	ld.global.u32 	%r156, [%rd29+-4];
	add.s32 	%r157, %r156, %r155;
	ld.global.u32 	%r158, [%rd29];
	add.s32 	%r159, %r158, %r157;
	ld.global.u32 	%r160, [%rd29+4];
	add.s32 	%r161, %r160, %r159;
	ld.global.u32 	%r162, [%rd29+8];
	add.s32 	%r163, %r162, %r161;
	ld.global.u32 	%r164, [%rd29+12];
	add.s32 	%r165, %r164, %r163;
	ld.global.u32 	%r166, [%rd29+16];
	add.s32 	%r167, %r166, %r165;
	ld.global.u32 	%r168, [%rd29+20];
	add.s32 	%r169, %r168, %r167;
	ld.global.u32 	%r170, [%rd29+24];
	add.s32 	%r171, %r170, %r169;
	ld.global.u32 	%r172, [%rd29+28];
	add.s32 	%r225, %r172, %r171;
	add.s32 	%r217, %r217, 16;
	add.s32 	%r229, %r229, 16;
	setp.eq.s32 	%p17, %r229, 0;
	@%p17 bra 	$L__BB4_16;
	bra.uni 	$L__BB4_33;
$L__BB4_34:
	mul.wide.s32 	%rd24, %r228, 4;
	add.s64 	%rd25, %rd1, %rd24;
	mov.b32 	%r140, 0;
	st.global.u32 	[%rd25], %r140;
$L__BB4_35:
	add.s16 	%rs5, %rs5, 1;
	add.s32 	%r228, %r228, %r70;
	setp.lt.s32 	%p14, %r228, %r59;
	@%p14 bra 	$L__BB4_29;
	bra.uni 	$L__BB4_31;
$L__BB4_36:
	st.shared.f32 	[%r27], %f1;
	st.shared.u16 	[%r28], %rs1;
$L__BB4_37:
	ret;

}


// ===== COMPILED SASS (sm_100) =====

	.target	sm_100

	.elftype	@"ET_EXEC"


//--------------------- .note.nv.tkinfo           --------------------------
	.section	.note.nv.tkinfo,"",@"SHT_NOTE"
	.sectionflags	@"SHF_NOTE_NV_TKINFO"
	.tkinfo
        /*0018*/ 	.word	0x00000002
        /*0030*/ 	.string	""
        /*0030*/ 	.string	"ptxas"
        /*0030*/ 	.string	"Cuda compilation tools, release 13.0, V13.0.88"
        /*0030*/ 	.string	"Build cuda_13.0.r13.0/compiler.36424714_0"
        /*0030*/ 	.string	"-arch sm_100 -m 64 "



//--------------------- .note.nv.cuinfo           --------------------------
	.section	.note.nv.cuinfo,"",@"SHT_NOTE"
	.sectionflags	@"SHF_NOTE_NV_CUINFO"
        /*0018*/ 	.short	0x0002
        /*001a*/ 	.short	0x0064
        /*001c*/ 	.short	0x0082
	.zero		2


//--------------------- .nv.info                  --------------------------
	.section	.nv.info,"",@"SHT_CUDA_INFO"
	.align	4


	//----- nvinfo : EIATTR_REGCOUNT
	.align		4
        /*0000*/ 	.byte	0x04, 0x2f
        /*0002*/ 	.short	(.L_1 - .L_0)
	.align		4
.L_0:
        /*0004*/ 	.word	index@(_Z6maxoutPfPiPKfiii)
        /*0008*/ 	.word	0x00000016


	//----- nvinfo : EIATTR_FRAME_SIZE
	.align		4
.L_1:
        /*000c*/ 	.byte	0x04, 0x11
        /*000e*/ 	.short	(.L_3 - .L_2)
	.align		4
.L_2:
        /*0010*/ 	.word	index@(_Z6maxoutPfPiPKfiii)
        /*0014*/ 	.word	0x00000000


	//----- nvinfo : EIATTR_REGCOUNT
	.align		4
.L_3:
        /*0018*/ 	.byte	0x04, 0x2f
        /*001a*/ 	.short	(.L_5 - .L_4)
	.align		4
.L_4:
        /*001c*/ 	.word	index@(_Z9mean_poolPfPKfPKiiii)
        /*0020*/ 	.word	0x0000001d


	//----- nvinfo : EIATTR_FRAME_SIZE
	.align		4
.L_5:
        /*0024*/ 	.byte	0x04, 0x11
        /*0026*/ 	.short	(.L_7 - .L_6)
	.align		4
.L_6:
        /*0028*/ 	.word	index@($__internal_1_$__cuda_sm20_rcp_rn_f32_slowpath)
        /*002c*/ 	.word	0x00000000


	//----- nvinfo : EIATTR_FRAME_SIZE
	.align		4
.L_7:
        /*0030*/ 	.byte	0x04, 0x11
        /*0032*/ 	.short	(.L_9 - .L_8)
	.align		4
.L_8:
        /*0034*/ 	.word	index@(_Z9mean_poolPfPKfPKiiii)
        /*0038*/ 	.word	0x00000000


	//----- nvinfo : EIATTR_REGCOUNT
	.align		4
.L_9:
        /*003c*/ 	.byte	0x04, 0x2f
        /*003e*/ 	.short	(.L_11 - .L_10)
	.align		4
.L_10:
        /*0040*/ 	.word	index@(_Z8max_poolPfPiPKfPKiiii)
        /*0044*/ 	.word	0x0000001d


	//----- nvinfo : EIATTR_FRAME_SIZE
	.align		4
.L_11:
        /*0048*/ 	.byte	0x04, 0x11
        /*004a*/ 	.short	(.L_13 - .L_12)
	.align		4
.L_12:
        /*004c*/ 	.word	index@(_Z8max_poolPfPiPKfPKiiii)
        /*0050*/ 	.word	0x00000000


	//----- nvinfo : EIATTR_REGCOUNT
	.align		4
.L_13:
        /*0054*/ 	.byte	0x04, 0x2f
        /*0056*/ 	.short	(.L_15 - .L_14)
	.align		4
.L_14:
        /*0058*/ 	.word	index@(_Z18backprop_mean_poolPfPKfPKiiii)
        /*005c*/ 	.word	0x0000001e


	//----- nvinfo : EIATTR_FRAME_SIZE
	.align		4
.L_15:
        /*0060*/ 	.byte	0x04, 0x11
        /*0062*/ 	.short	(.L_17 - .L_16)
	.align		4
.L_16:
        /*0064*/ 	.word	index@($__internal_0_$__cuda_sm20_rcp_rn_f32_slowpath)
        /*0068*/ 	.word	0x00000000


	//----- nvinfo : EIATTR_FRAME_SIZE
	.align		4
.L_17:
        /*006c*/ 	.byte	0x04, 0x11
        /*006e*/ 	.short	(.L_19 - .L_18)
	.align		4
.L_18:
        /*0070*/ 	.word	index@(_Z18backprop_mean_poolPfPKfPKiiii)
        /*0074*/ 	.word	0x00000000


	//----- nvinfo : EIATTR_REGCOUNT
	.align		4
.L_19:
        /*0078*/ 	.byte	0x04, 0x2f
        /*007a*/ 	.short	(.L_21 - .L_20)
	.align		4
.L_20:
        /*007c*/ 	.word	index@(_Z17backprop_max_poolPfPKfPKiS3_iii)
        /*0080*/ 	.word	0x0000001e


	//----- nvinfo : EIATTR_FRAME_SIZE
	.align		4
.L_21:
        /*0084*/ 	.byte	0x04, 0x11
        /*0086*/ 	.short	(.L_23 - .L_22)
	.align		4
.L_22:
        /*0088*/ 	.word	index@(_Z17backprop_max_poolPfPKfPKiS3_iii)
        /*008c*/ 	.word	0x00000000


	//----- nvinfo : EIATTR_MIN_STACK_SIZE
	.align		4
.L_23:
        /*0090*/ 	.byte	0x04, 0x12
        /*0092*/ 	.short	(.L_25 - .L_24)
	.align		4
.L_24:
        /*0094*/ 	.word	index@(_Z17backprop_max_poolPfPKfPKiS3_iii)
        /*0098*/ 	.word	0x00000000


	//----- nvinfo : EIATTR_MIN_STACK_SIZE
	.align		4
.L_25:
        /*009c*/ 	.byte	0x04, 0x12
        /*009e*/ 	.short	(.L_27 - .L_26)
	.align		4
.L_26:
        /*00a0*/ 	.word	index@(_Z18backprop_mean_poolPfPKfPKiiii)
        /*00a4*/ 	.word	0x00000000


	//----- nvinfo : EIATTR_MIN_STACK_SIZE
	.align		4
.L_27:
        /*00a8*/ 	.byte	0x04, 0x12
        /*00aa*/ 	.short	(.L_29 - .L_28)
	.align		4
.L_28:
        /*00ac*/ 	.word	index@(_Z8max_poolPfPiPKfPKiiii)
        /*00b0*/ 	.word	0x00000000


	//----- nvinfo : EIATTR_MIN_STACK_SIZE
	.align		4
.L_29:
        /*00b4*/ 	.byte	0x04, 0x12
        /*00b6*/ 	.short	(.L_31 - .L_30)
	.align		4
.L_30:
        /*00b8*/ 	.word	index@(_Z9mean_poolPfPKfPKiiii)
        /*00bc*/ 	.word	0x00000000


	//----- nvinfo : EIATTR_MIN_STACK_SIZE
	.align		4
.L_31:
        /*00c0*/ 	.byte	0x04, 0x12
        /*00c2*/ 	.short	(.L_33 - .L_32)
	.align		4
.L_32:
        /*00c4*/ 	.word	index@(_Z6maxoutPfPiPKfiii)
        /*00c8*/ 	.word	0x00000000
.L_33:


//--------------------- .nv.compat                --------------------------
	.section	.nv.compat,"",@"SHT_CUDA_COMPAT_INFO"
	.align	4
        /*0000*/ 	.byte	0x02, 0x09, 0x00, 0x00, 0x02, 0x02, 0x01, 0x00, 0x02, 0x05, 0x05, 0x00, 0x03, 0x07, 0x01, 0x01
        /*0010*/ 	.byte	0x02, 0x03, 0x00, 0x00, 0x02, 0x06, 0x01, 0x00, 0x04, 0x0b, 0x08, 0x00, 0x09, 0x00, 0x00, 0x00
        /*0020*/ 	.byte	0x00, 0x00, 0x00, 0x00


//--------------------- .nv.info._Z17backprop_max_poolPfPKfPKiS3_iii --------------------------
	.section	.nv.info._Z17backprop_max_poolPfPKfPKiS3_iii,"",@"SHT_CUDA_INFO"
	.sectionflags	@""
	.align	4


	//----- nvinfo : EIATTR_CUDA_API_VERSION
	.align		4
        /*0000*/ 	.byte	0x04, 0x37
        /*0002*/ 	.short	(.L_35 - .L_34)
.L_34:
        /*0004*/ 	.word	0x00000082


	//----- nvinfo : EIATTR_KPARAM_INFO
	.align		4
.L_35:
        /*0008*/ 	.byte	0x04, 0x17
        /*000a*/ 	.short	(.L_37 - .L_36)
.L_36:
        /*000c*/ 	.word	0x00000000
        /*0010*/ 	.short	0x0006
        /*0012*/ 	.short	0x0028
        /*0014*/ 	.byte	0x00, 0xf0, 0x11, 0x00


	//----- nvinfo : EIATTR_KPARAM_INFO
	.align		4
.L_37:
        /*0018*/ 	.byte	0x04, 0x17
        /*001a*/ 	.short	(.L_39 - .L_38)
.L_38:
        /*001c*/ 	.word	0x00000000
        /*0020*/ 	.short	0x0005
        /*0022*/ 	.short	0x0024
        /*0024*/ 	.byte	0x00, 0xf0, 0x11, 0x00


	//----- nvinfo : EIATTR_KPARAM_INFO
	.align		4
.L_39:
        /*0028*/ 	.byte	0x04, 0x17
        /*002a*/ 	.short	(.L_41 - .L_40)
.L_40:
        /*002c*/ 	.word	0x00000000
        /*0030*/ 	.short	0x0004
        /*0032*/ 	.short	0x0020
        /*0034*/ 	.byte	0x00, 0xf0, 0x11, 0x00


	//----- nvinfo : EIATTR_KPARAM_INFO
	.align		4
.L_41:
        /*0038*/ 	.byte	0x04, 0x17
        /*003a*/ 	.short	(.L_43 - .L_42)
.L_42:
        /*003c*/ 	.word	0x00000000
        /*0040*/ 	.short	0x0003
        /*0042*/ 	.short	0x0018
        /*0044*/ 	.byte	0x00, 0xf5, 0x21, 0x00


	//----- nvinfo : EIATTR_KPARAM_INFO
	.align		4
.L_43:
        /*0048*/ 	.byte	0x04, 0x17
        /*004a*/ 	.short	(.L_45 - .L_44)
.L_44:
        /*004c*/ 	.word	0x00000000
        /*0050*/ 	.short	0x0002
        /*0052*/ 	.short	0x0010
        /*0054*/ 	.byte	0x00, 0xf5, 0x21, 0x00


	//----- nvinfo : EIATTR_KPARAM_INFO
	.align		4
.L_45:
        /*0058*/ 	.byte	0x04, 0x17
        /*005a*/ 	.short	(.L_47 - .L_46)
.L_46:
        /*005c*/ 	.word	0x00000000
        /*0060*/ 	.short	0x0001
        /*0062*/ 	.short	0x0008
        /*0064*/ 	.byte	0x00, 0xf5, 0x21, 0x00


	//----- nvinfo : EIATTR_KPARAM_INFO
	.align		4
.L_47:
        /*0068*/ 	.byte	0x04, 0x17
        /*006a*/ 	.short	(.L_49 - .L_48)
.L_48:
        /*006c*/ 	.word	0x00000000
        /*0070*/ 	.short	0x0000
        /*0072*/ 	.short	0x0000
        /*0074*/ 	.byte	0x00, 0xf5, 0x21, 0x00


	//----- nvinfo : EIATTR_SPARSE_MMA_MASK
	.align		4
.L_49:
        /*0078*/ 	.byte	0x03, 0x50
        /*007a*/ 	.short	0x0000


	//----- nvinfo : EIATTR_MAXREG_COUNT
	.align		4
        /*007c*/ 	.byte	0x03, 0x1b
        /*007e*/ 	.short	0x00ff


	//----- nvinfo : EIATTR_MERCURY_ISA_VERSION
	.align		4
        /*0080*/ 	.byte	0x03, 0x5f
        /*0082*/ 	.short	0x0101


	//----- nvinfo : EIATTR_VRC_CTA_INIT_COUNT
	.align		4
        /*0084*/ 	.byte	0x02, 0x4a
	.zero		1
	.zero		1


	//----- nvinfo : EIATTR_EXIT_INSTR_OFFSETS
	.align		4
        /*0088*/ 	.byte	0x04, 0x1c
        /*008a*/ 	.short	(.L_51 - .L_50)


	//   ....[0]....
.L_50:
        /*008c*/ 	.word	0x00000060


	//   ....[1]....
        /*0090*/ 	.word	0x000005f0


	//   ....[2]....
        /*0094*/ 	.word	0x00000e80


	//----- nvinfo : EIATTR_CRS_STACK_SIZE
	.align		4
.L_51:
        /*0098*/ 	.byte	0x04, 0x1e
        /*009a*/ 	.short	(.L_53 - .L_52)
.L_52:
        /*009c*/ 	.word	0x00000000


	//----- nvinfo : EIATTR_CBANK_PARAM_SIZE
	.align		4
.L_53:
        /*00a0*/ 	.byte	0x03, 0x19
        /*00a2*/ 	.short	0x002c


	//----- nvinfo : EIATTR_PARAM_CBANK
	.align		4
        /*00a4*/ 	.byte	0x04, 0x0a
        /*00a6*/ 	.short	(.L_55 - .L_54)
	.align		4
.L_54:
        /*00a8*/ 	.word	index@(.nv.constant0._Z17backprop_max_poolPfPKfPKiS3_iii)
        /*00ac*/ 	.short	0x0380
        /*00ae*/ 	.short	0x002c


	//----- nvinfo : EIATTR_SW_WAR
	.align		4
.L_55:
        /*00b0*/ 	.byte	0x04, 0x36
        /*00b2*/ 	.short	(.L_57 - .L_56)
.L_56:
        /*00b4*/ 	.word	0x00000008
.L_57:


//--------------------- .nv.info._Z18backprop_mean_poolPfPKfPKiiii --------------------------
	.section	.nv.info._Z18backprop_mean_poolPfPKfPKiiii,"",@"SHT_CUDA_INFO"
	.sectionflags	@""
	.align	4


	//----- nvinfo : EIATTR_CUDA_API_VERSION
	.align		4
        /*0000*/ 	.byte	0x04, 0x37
        /*0002*/ 	.short	(.L_59 - .L_58)
.L_58:
        /*0004*/ 	.word	0x00000082


	//----- nvinfo : EIATTR_KPARAM_INFO
	.align		4
.L_59:
        /*0008*/ 	.byte	0x04, 0x17
        /*000a*/ 	.short	(.L_61 - .L_60)
.L_60:
        /*000c*/ 	.word	0x00000000
        /*0010*/ 	.short	0x0005
        /*0012*/ 	.short	0x0020
        /*0014*/ 	.byte	0x00, 0xf0, 0x11, 0x00


	//----- nvinfo : EIATTR_KPARAM_INFO
	.align		4
.L_61:
        /*0018*/ 	.byte	0x04, 0x17
        /*001a*/ 	.short	(.L_63 - .L_62)
.L_62:
        /*001c*/ 	.word	0x00000000
        /*0020*/ 	.short	0x0004
        /*0022*/ 	.short	0x001c
        /*0024*/ 	.byte	0x00, 0xf0, 0x11, 0x00


	//----- nvinfo : EIATTR_KPARAM_INFO
	.align		4
.L_63:
        /*0028*/ 	.byte	0x04, 0x17
        /*002a*/ 	.short	(.L_65 - .L_64)
.L_64:
        /*002c*/ 	.word	0x00000000
        /*0030*/ 	.short	0x0003
        /*0032*/ 	.short	0x0018
        /*0034*/ 	.byte	0x00, 0xf0, 0x11, 0x00


	//----- nvinfo : EIATTR_KPARAM_INFO
	.align		4
.L_65:
        /*0038*/ 	.byte	0x04, 0x17
        /*003a*/ 	.short	(.L_67 - .L_66)
.L_66:
        /*003c*/ 	.word	0x00000000
        /*0040*/ 	.short	0x0002
        /*0042*/ 	.short	0x0010
        /*0044*/ 	.byte	0x00, 0xf5, 0x21, 0x00


	//----- nvinfo : EIATTR_KPARAM_INFO
	.align		4
.L_67:
        /*0048*/ 	.byte	0x04, 0x17
        /*004a*/ 	.short	(.L_69 - .L_68)
.L_68:
        /*004c*/ 	.word	0x00000000
        /*0050*/ 	.short	0x0001
        /*0052*/ 	.short	0x0008
        /*0054*/ 	.byte	0x00, 0xf5, 0x21, 0x00


	//----- nvinfo : EIATTR_KPARAM_INFO
	.align		4
.L_69:
        /*0058*/ 	.byte	0x04, 0x17
        /*005a*/ 	.short	(.L_71 - .L_70)
.L_70:
        /*005c*/ 	.word	0x00000000
        /*0060*/ 	.short	0x0000
        /*0062*/ 	.short	0x0000
        /*0064*/ 	.byte	0x00, 0xf5, 0x21, 0x00


	//----- nvinfo : EIATTR_SPARSE_MMA_MASK
	.align		4
.L_71:
        /*0068*/ 	.byte	0x03, 0x50
        /*006a*/ 	.short	0x0000


	//----- nvinfo : EIATTR_MAXREG_COUNT
	.align		4
        /*006c*/ 	.byte	0x03, 0x1b
        /*006e*/ 	.short	0x00ff


	//----- nvinfo : EIATTR_MERCURY_ISA_VERSION
	.align		4
        /*0070*/ 	.byte	0x03, 0x5f
        /*0072*/ 	.short	0x0101


	//----- nvinfo : EIATTR_VRC_CTA_INIT_COUNT
	.align		4
        /*0074*/ 	.byte	0x02, 0x4a
	.zero		1
	.zero		1


	//----- nvinfo : EIATTR_EXIT_INSTR_OFFSETS
	.align		4
        /*0078*/ 	.byte	0x04, 0x1c
        /*007a*/ 	.short	(.L_73 - .L_72)


	//   ....[0]....
.L_72:
        /*007c*/ 	.word	0x00000060


	//   ....[1]....
        /*0080*/ 	.word	0x000005f0


	//   ....[2]....
        /*0084*/ 	.word	0x00000e50


	//----- nvinfo : EIATTR_CRS_STACK_SIZE
	.align		4
.L_73:
        /*0088*/ 	.byte	0x04, 0x1e
        /*008a*/ 	.short	(.L_75 - .L_74)
.L_74:
        /*008c*/ 	.word	0x00000000


	//----- nvinfo : EIATTR_CBANK_PARAM_SIZE
	.align		4
.L_75:
        /*0090*/ 	.byte	0x03, 0x19
        /*0092*/ 	.short	0x0024


	//----- nvinfo : EIATTR_PARAM_CBANK
	.align		4
        /*0094*/ 	.byte	0x04, 0x0a
        /*0096*/ 	.short	(.L_77 - .L_76)
	.align		4
.L_76:
        /*0098*/ 	.word	index@(.nv.constant0._Z18backprop_mean_poolPfPKfPKiiii)
        /*009c*/ 	.short	0x0380
        /*009e*/ 	.short	0x0024


	//----- nvinfo : EIATTR_SW_WAR
	.align		4
.L_77:
        /*00a0*/ 	.byte	0x04, 0x36
        /*00a2*/ 	.short	(.L_79 - .L_78)
.L_78:
        /*00a4*/ 	.word	0x00000008
.L_79:


//--------------------- .nv.info._Z8max_poolPfPiPKfPKiiii --------------------------
	.section	.nv.info._Z8max_poolPfPiPKfPKiiii,"",@"SHT_CUDA_INFO"
	.sectionflags	@""
	.align	4


	//----- nvinfo : EIATTR_CUDA_API_VERSION
	.align		4
        /*0000*/ 	.byte	0x04, 0x37
        /*0002*/ 	.short	(.L_81 - .L_80)
.L_80:
        /*0004*/ 	.word	0x00000082


	//----- nvinfo : EIATTR_KPARAM_INFO
	.align		4
.L_81:
        /*0008*/ 	.byte	0x04, 0x17
        /*000a*/ 	.short	(.L_83 - .L_82)
.L_82:
        /*000c*/ 	.word	0x00000000
        /*0010*/ 	.short	0x0006
        /*0012*/ 	.short	0x0028
        /*0014*/ 	.byte	0x00, 0xf0, 0x11, 0x00


	//----- nvinfo : EIATTR_KPARAM_INFO
	.align		4
.L_83:
        /*0018*/ 	.byte	0x04, 0x17
        /*001a*/ 	.short	(.L_85 - .L_84)
.L_84:
        /*001c*/ 	.word	0x00000000
        /*0020*/ 	.short	0x0005
        /*0022*/ 	.short	0x0024
        /*0024*/ 	.byte	0x00, 0xf0, 0x11, 0x00


	//----- nvinfo : EIATTR_KPARAM_INFO
	.align		4
.L_85:
        /*0028*/ 	.byte	0x04, 0x17
        /*002a*/ 	.short	(.L_87 - .L_86)
.L_86:
        /*002c*/ 	.word	0x00000000
        /*0030*/ 	.short	0x0004
        /*0032*/ 	.short	0x0020
        /*0034*/ 	.byte	0x00, 0xf0, 0x11, 0x00


	//----- nvinfo : EIATTR_KPARAM_INFO
	.align		4
.L_87:
        /*0038*/ 	.byte	0x04, 0x17
        /*003a*/ 	.short	(.L_89 - .L_88)
.L_88:
        /*003c*/ 	.word	0x00000000
        /*0040*/ 	.short	0x0003
        /*0042*/ 	.short	0x0018
        /*0044*/ 	.byte	0x00, 0xf5, 0x21, 0x00


	//----- nvinfo : EIATTR_KPARAM_INFO
	.align		4
.L_89:
        /*0048*/ 	.byte	0x04, 0x17
        /*004a*/ 	.short	(.L_91 - .L_90)
.L_90:
        /*004c*/ 	.word	0x00000000
        /*0050*/ 	.short	0x0002
        /*0052*/ 	.short	0x0010
        /*0054*/ 	.byte	0x00, 0xf5, 0x21, 0x00


	//----- nvinfo : EIATTR_KPARAM_INFO
	.align		4
.L_91:
        /*0058*/ 	.byte	0x04, 0x17
        /*005a*/ 	.short	(.L_93 - .L_92)
.L_92:
        /*005c*/ 	.word	0x00000000
        /*0060*/ 	.short	0x0001
        /*0062*/ 	.short	0x0008
        /*0064*/ 	.byte	0x00, 0xf5, 0x21, 0x00


	//----- nvinfo : EIATTR_KPARAM_INFO
	.align		4
.L_93:
        /*0068*/ 	.byte	0x04, 0x17
        /*006a*/ 	.short	(.L_95 - .L_94)
.L_94:
        /*006c*/ 	.word	0x00000000
        /*0070*/ 	.short	0x0000
        /*0072*/ 	.short	0x0000
        /*0074*/ 	.byte	0x00, 0xf5, 0x21, 0x00


	//----- nvinfo : EIATTR_SPARSE_MMA_MASK
	.align		4
.L_95:
        /*0078*/ 	.byte	0x03, 0x50
        /*007a*/ 	.short	0x0000


	//----- nvinfo : EIATTR_MAXREG_COUNT
	.align		4
        /*007c*/ 	.byte	0x03, 0x1b
        /*007e*/ 	.short	0x00ff


	//----- nvinfo : EIATTR_NUM_BARRIERS
	.align		4
        /*0080*/ 	.byte	0x02, 0x4c
        /*0082*/ 	.byte	0x01
	.zero		1


	//----- nvinfo : EIATTR_MERCURY_ISA_VERSION
	.align		4
        /*0084*/ 	.byte	0x03, 0x5f
        /*0086*/ 	.short	0x0101


	//----- nvinfo : EIATTR_VRC_CTA_INIT_COUNT
	.align		4
        /*0088*/ 	.byte	0x02, 0x4a
	.zero		1
	.zero		1


	//----- nvinfo : EIATTR_EXIT_INSTR_OFFSETS
	.align		4
        /*008c*/ 	.byte	0x04, 0x1c
        /*008e*/ 	.short	(.L_97 - .L_96)


	//   ....[0]....
.L_96:
        /*0090*/ 	.word	0x00000060


	//   ....[1]....
        /*0094*/ 	.word	0x000005f0


	//   ....[2]....
        /*0098*/ 	.word	0x00000f00


	//----- nvinfo : EIATTR_CRS_STACK_SIZE
	.align		4
.L_97:
        /*009c*/ 	.byte	0x04, 0x1e
        /*009e*/ 	.short	(.L_99 - .L_98)
.L_98:
        /*00a0*/ 	.word	0x00000000


	//----- nvinfo : EIATTR_CBANK_PARAM_SIZE
	.align		4
.L_99:
        /*00a4*/ 	.byte	0x03, 0x19
        /*00a6*/ 	.short	0x002c


	//----- nvinfo : EIATTR_PARAM_CBANK
	.align		4
        /*00a8*/ 	.byte	0x04, 0x0a
        /*00aa*/ 	.short	(.L_101 - .L_100)
	.align		4
.L_100:
        /*00ac*/ 	.word	index@(.nv.constant0._Z8max_poolPfPiPKfPKiiii)
        /*00b0*/ 	.short	0x0380
        /*00b2*/ 	.short	0x002c


	//----- nvinfo : EIATTR_SW_WAR
	.align		4
.L_101:
        /*00b4*/ 	.byte	0x04, 0x36
        /*00b6*/ 	.short	(.L_103 - .L_102)
.L_102:
        /*00b8*/ 	.word	0x00000008
.L_103:


//--------------------- .nv.info._Z9mean_poolPfPKfPKiiii --------------------------
	.section	.nv.info._Z9mean_poolPfPKfPKiiii,"",@"SHT_CUDA_INFO"
	.sectionflags	@""
	.align	4


	//----- nvinfo : EIATTR_CUDA_API_VERSION
	.align		4
        /*0000*/ 	.byte	0x04, 0x37
        /*0002*/ 	.short	(.L_105 - .L_104)
.L_104:
        /*0004*/ 	.word	0x00000082


	//----- nvinfo : EIATTR_KPARAM_INFO
	.align		4
.L_105:
        /*0008*/ 	.byte	0x04, 0x17
        /*000a*/ 	.short	(.L_107 - .L_106)
.L_106:
        /*000c*/ 	.word	0x00000000
        /*0010*/ 	.short	0x0005
        /*0012*/ 	.short	0x0020
        /*0014*/ 	.byte	0x00, 0xf0, 0x11, 0x00


	//----- nvinfo : EIATTR_KPARAM_INFO
	.align		4
.L_107:
        /*0018*/ 	.byte	0x04, 0x17
        /*001a*/ 	.short	(.L_109 - .L_108)
.L_108:
        /*001c*/ 	.word	0x00000000
        /*0020*/ 	.short	0x0004
        /*0022*/ 	.short	0x001c
        /*0024*/ 	.byte	0x00, 0xf0, 0x11, 0x00


	//----- nvinfo : EIATTR_KPARAM_INFO
	.align		4
.L_109:
        /*0028*/ 	.byte	0x04, 0x17
        /*002a*/ 	.short	(.L_111 - .L_110)
.L_110:
        /*002c*/ 	.word	0x00000000
        /*0030*/ 	.short	0x0003
        /*0032*/ 	.short	0x0018
        /*0034*/ 	.byte	0x00, 0xf0, 0x11, 0x00


	//----- nvinfo : EIATTR_KPARAM_INFO
	.align		4
.L_111:
        /*0038*/ 	.byte	0x04, 0x17
        /*003a*/ 	.short	(.L_113 - .L_112)
.L_112:
        /*003c*/ 	.word	0x00000000
        /*0040*/ 	.short	0x0002
        /*0042*/ 	.short	0x0010
        /*0044*/ 	.byte	0x00, 0xf5, 0x21, 0x00


	//----- nvinfo : EIATTR_KPARAM_INFO
	.align		4
.L_113:
        /*0048*/ 	.byte	0x04, 0x17
        /*004a*/ 	.short	(.L_115 - .L_114)
.L_114:
        /*004c*/ 	.word	0x00000000
        /*0050*/ 	.short	0x0001
        /*0052*/ 	.short	0x0008
        /*0054*/ 	.byte	0x00, 0xf5, 0x21, 0x00


	//----- nvinfo : EIATTR_KPARAM_INFO
	.align		4
.L_115:
        /*0058*/ 	.byte	0x04, 0x17
        /*005a*/ 	.short	(.L_117 - .L_116)
.L_116:
        /*005c*/ 	.word	0x00000000
        /*0060*/ 	.short	0x0000
        /*0062*/ 	.short	0x0000
        /*0064*/ 	.byte	0x00, 0xf5, 0x21, 0x00


	//----- nvinfo : EIATTR_SPARSE_MMA_MASK
	.align		4
.L_117:
        /*0068*/ 	.byte	0x03, 0x50
        /*006a*/ 	.short	0x0000


	//----- nvinfo : EIATTR_MAXREG_COUNT
	.align		4
        /*006c*/ 	.byte	0x03, 0x1b
        /*006e*/ 	.short	0x00ff


	//----- nvinfo : EIATTR_NUM_BARRIERS
	.align		4
        /*0070*/ 	.byte	0x02, 0x4c
        /*0072*/ 	.byte	0x01
	.zero		1


	//----- nvinfo : EIATTR_MERCURY_ISA_VERSION
	.align		4
        /*0074*/ 	.byte	0x03, 0x5f
        /*0076*/ 	.short	0x0101


	//----- nvinfo : EIATTR_VRC_CTA_INIT_COUNT
	.align		4
        /*0078*/ 	.byte	0x02, 0x4a
	.zero		1
	.zero		1


	//----- nvinfo : EIATTR_EXIT_INSTR_OFFSETS
	.align		4
        /*007c*/ 	.byte	0x04, 0x1c
        /*007e*/ 	.short	(.L_119 - .L_118)


	//   ....[0]....
.L_118:
        /*0080*/ 	.word	0x00000060


	//   ....[1]....
        /*0084*/ 	.word	0x000005e0


	//   ....[2]....
        /*0088*/ 	.word	0x00000ea0


	//----- nvinfo : EIATTR_CRS_STACK_SIZE
	.align		4
.L_119:
        /*008c*/ 	.byte	0x04, 0x1e
        /*008e*/ 	.short	(.L_121 - .L_120)
.L_120:
        /*0090*/ 	.word	0x00000000


	//----- nvinfo : EIATTR_CBANK_PARAM_SIZE
	.align		4
.L_121:
        /*0094*/ 	.byte	0x03, 0x19
        /*0096*/ 	.short	0x0024


	//----- nvinfo : EIATTR_PARAM_CBANK
	.align		4
        /*0098*/ 	.byte	0x04, 0x0a
        /*009a*/ 	.short	(.L_123 - .L_122)
	.align		4
.L_122:
        /*009c*/ 	.word	index@(.nv.constant0._Z9mean_poolPfPKfPKiiii)
        /*00a0*/ 	.short	0x0380
        /*00a2*/ 	.short	0x0024


	//----- nvinfo : EIATTR_SW_WAR
	.align		4
.L_123:
        /*00a4*/ 	.byte	0x04, 0x36
        /*00a6*/ 	.short	(.L_125 - .L_124)
.L_124:
        /*00a8*/ 	.word	0x00000008
.L_125:


//--------------------- .nv.info._Z6maxoutPfPiPKfiii --------------------------
	.section	.nv.info._Z6maxoutPfPiPKfiii,"",@"SHT_CUDA_INFO"
	.sectionflags	@""
	.align	4


	//----- nvinfo : EIATTR_CUDA_API_VERSION
	.align		4
        /*0000*/ 	.byte	0x04, 0x37
        /*0002*/ 	.short	(.L_127 - .L_126)
.L_126:
        /*0004*/ 	.word	0x00000082


	//----- nvinfo : EIATTR_KPARAM_INFO
	.align		4
.L_127:
        /*0008*/ 	.byte	0x04, 0x17
        /*000a*/ 	.short	(.L_129 - .L_128)
.L_128:
        /*000c*/ 	.word	0x00000000
        /*0010*/ 	.short	0x0005
        /*0012*/ 	.short	0x0020
        /*0014*/ 	.byte	0x00, 0xf0, 0x11, 0x00


	//----- nvinfo : EIATTR_KPARAM_INFO
	.align		4
.L_129:
        /*0018*/ 	.byte	0x04, 0x17
        /*001a*/ 	.short	(.L_131 - .L_130)
.L_130:
        /*001c*/ 	.word	0x00000000
        /*0020*/ 	.short	0x0004
        /*0022*/ 	.short	0x001c
        /*0024*/ 	.byte	0x00, 0xf0, 0x11, 0x00


	//----- nvinfo : EIATTR_KPARAM_INFO
	.align		4
.L_131:
        /*0028*/ 	.byte	0x04, 0x17
        /*002a*/ 	.short	(.L_133 - .L_132)
.L_132:
        /*002c*/ 	.word	0x00000000
        /*0030*/ 	.short	0x0003
        /*0032*/ 	.short	0x0018
        /*0034*/ 	.byte	0x00, 0xf0, 0x11, 0x00


	//----- nvinfo : EIATTR_KPARAM_INFO
	.align		4
.L_133:
        /*0038*/ 	.byte	0x04, 0x17
        /*003a*/ 	.short	(.L_135 - .L_134)
.L_134:
        /*003c*/ 	.word	0x00000000
        /*0040*/ 	.short	0x0002
        /*0042*/ 	.short	0x0010
        /*0044*/ 	.byte	0x00, 0xf5, 0x21, 0x00


	//----- nvinfo : EIATTR_KPARAM_INFO
	.align		4
.L_135:
        /*0048*/ 	.byte	0x04, 0x17
        /*004a*/ 	.short	(.L_137 - .L_136)
.L_136:
        /*004c*/ 	.word	0x00000000
        /*0050*/ 	.short	0x0001
        /*0052*/ 	.short	0x0008
        /*0054*/ 	.byte	0x00, 0xf5, 0x21, 0x00


	//----- nvinfo : EIATTR_KPARAM_INFO
	.align		4
.L_137:
        /*0058*/ 	.byte	0x04, 0x17
        /*005a*/ 	.short	(.L_139 - .L_138)
.L_138:
        /*005c*/ 	.word	0x00000000
        /*0060*/ 	.short	0x0000
        /*0062*/ 	.short	0x0000
        /*0064*/ 	.byte	0x00, 0xf5, 0x21, 0x00


	//----- nvinfo : EIATTR_SPARSE_MMA_MASK
	.align		4
.L_139:
        /*0068*/ 	.byte	0x03, 0x50
        /*006a*/ 	.short	0x0000


	//----- nvinfo : EIATTR_MAXREG_COUNT
	.align		4
        /*006c*/ 	.byte	0x03, 0x1b
        /*006e*/ 	.short	0x00ff


	//----- nvinfo : EIATTR_MERCURY_ISA_VERSION
	.align		4
        /*0070*/ 	.byte	0x03, 0x5f
        /*0072*/ 	.short	0x0101


	//----- nvinfo : EIATTR_VRC_CTA_INIT_COUNT
	.align		4
        /*0074*/ 	.byte	0x02, 0x4a
	.zero		1
	.zero		1


	//----- nvinfo : EIATTR_EXIT_INSTR_OFFSETS
	.align		4
        /*0078*/ 	.byte	0x04, 0x1c
        /*007a*/ 	.short	(.L_141 - .L_140)


	//   ....[0]....
.L_140:
        /*007c*/ 	.word	0x00000080


	//   ....[1]....
        /*0080*/ 	.word	0x00001160


	//   ....[2]....
        /*0084*/ 	.word	0x000015b0


	//   ....[3]....
        /*0088*/ 	.word	0x00001840


	//   ....[4]....
        /*008c*/ 	.word	0x00001a10


	//   ....[5]....
        /*0090*/ 	.word	0x00001b10


	//----- nvinfo : EIATTR_CBANK_PARAM_SIZE
	.align		4
.L_141:
        /*0094*/ 	.byte	0x03, 0x19
        /*0096*/ 	.short	0x0024


	//----- nvinfo : EIATTR_PARAM_CBANK
	.align		4
        /*0098*/ 	.byte	0x04, 0x0a
        /*009a*/ 	.short	(.L_143 - .L_142)
	.align		4
.L_142:
        /*009c*/ 	.word	index@(.nv.constant0._Z6maxoutPfPiPKfiii)
        /*00a0*/ 	.short	0x0380
        /*00a2*/ 	.short	0x0024


	//----- nvinfo : EIATTR_SW_WAR
	.align		4
.L_143:
        /*00a4*/ 	.byte	0x04, 0x36
        /*00a6*/ 	.short	(.L_145 - .L_144)
.L_144:
        /*00a8*/ 	.word	0x00000008
.L_145:


//--------------------- .nv.callgraph             --------------------------
	.section	.nv.callgraph,"",@"SHT_CUDA_CALLGRAPH"
	.align	4
	.sectionentsize	8
	.align		4
        /*0000*/ 	.word	0x00000000
	.align		4
        /*0004*/ 	.word	0xffffffff
	.align		4
        /*0008*/ 	.word	0x00000000
	.align		4
        /*000c*/ 	.word	0xfffffffe
	.align		4
        /*0010*/ 	.word	0x00000000
	.align		4
        /*0014*/ 	.word	0xfffffffd
	.align		4
        /*0018*/ 	.word	0x00000000
	.align		4
        /*001c*/ 	.word	0xfffffffc


//--------------------- .text._Z17backprop_max_poolPfPKfPKiS3_iii --------------------------
	.section	.text._Z17backprop_max_poolPfPKfPKiS3_iii,"ax",@progbits
	.align	128
        .global         _Z17backprop_max_poolPfPKfPKiS3_iii
        .type           _Z17backprop_max_poolPfPKfPKiS3_iii,@function
        .size           _Z17backprop_max_poolPfPKfPKiS3_iii,(.L_x_92 - _Z17backprop_max_poolPfPKfPKiS3_iii)
        .other          _Z17backprop_max_poolPfPKfPKiS3_iii,@"STO_CUDA_ENTRY STV_DEFAULT"
_Z17backprop_max_poolPfPKfPKiS3_iii:
.text._Z17backprop_max_poolPfPKfPKiS3_iii:
[----:B------:R-:W-:Y:S01]  /*0000*/  LDC R1, c[0x0][0x37c] ;  /* 0x0000df00ff017b82 */ /* 0x000fe20000000800 */
[----:B------:R-:W0:Y:S01]  /*0010*/  S2R R0, SR_TID.X ;  /* 0x0000000000007919 */ /* 0x000e220000002100 */
[----:B------:R-:W0:Y:S06]  /*0020*/  LDCU UR5, c[0x0][0x3a8] ;  /* 0x00007500ff0577ac */ /* 0x000e2c0008000800 */
[----:B------:R-:W1:Y:S02]  /*0030*/  S2UR UR4, SR_CTAID.X ;  /* 0x00000000000479c3 */ /* 0x000e640000002500 */
[----:B-1----:R-:W-:Y:S01]  /*0040*/  IMAD.U32 R7, RZ, RZ, UR4 ;  /* 0x00000004ff077e24 */ /* 0x002fe2000f8e00ff */
[----:B0-----:R-:W-:-:S13]  /*0050*/  ISETP.GE.U32.AND P0, PT, R0, UR5, PT ;  /* 0x0000000500007c0c */ /* 0x001fda000bf06070 */
[----:B------:R-:W-:Y:S05]  /*0060*/  @P0 EXIT ;  /* 0x000000000000094d */ /* 0x000fea0003800000 */
[----:B------:R-:W-:Y:S01]  /*0070*/  ISETP.NE.AND P0, PT, R7, RZ, PT ;  /* 0x000000ff0700720c */ /* 0x000fe20003f05270 */
[----:B------:R-:W0:Y:S01]  /*0080*/  LDCU.64 UR8, c[0x0][0x358] ;  /* 0x00006b00ff0877ac */ /* 0x000e220008000a00 */
[----:B------:R-:W-:-:S11]  /*0090*/  IMAD.MOV.U32 R8, RZ, RZ, RZ ;  /* 0x000000ffff087224 */ /* 0x000fd600078e00ff */
[----:B------:R-:W-:Y:S05]  /*00a0*/  @!P0 BRA `(.L_x_0) ;  /* 0x0000000400488947 */ /* 0x000fea0003800000 */
[C---:B------:R-:W-:Y:S01]  /*00b0*/  ISETP.GE.U32.AND P0, PT, R7.reuse, 0x10, PT ;  /* 0x000000100700780c */ /* 0x040fe20003f06070 */
[----:B------:R-:W-:Y:S01]  /*00c0*/  IMAD.MOV.U32 R2, RZ, RZ, RZ ;  /* 0x000000ffff027224 */ /* 0x000fe200078e00ff */
[----:B------:R-:W-:Y:S01]  /*00d0*/  LOP3.LUT R21, R7, 0xf, RZ, 0xc0, !PT ;  /* 0x0000000f07157812 */ /* 0x000fe200078ec0ff */
[----:B------:R-:W-:-:S03]  /*00e0*/  IMAD.MOV.U32 R8, RZ, RZ, RZ ;  /* 0x000000ffff087224 */ /* 0x000fc600078e00ff */
[----:B------:R-:W-:-:S07]  /*00f0*/  ISETP.NE.AND P1, PT, R21, RZ, PT ;  /* 0x000000ff1500720c */ /* 0x000fce0003f25270 */
[----:B------:R-:W-:Y:S06]  /*0100*/  @!P0 BRA `(.L_x_1) ;  /* 0x0000000000808947 */ /* 0x000fec0003800000 */
[----:B------:R-:W-:Y:S01]  /*0110*/  LOP3.LUT R2, R7, 0x7ffffff0, RZ, 0xc0, !PT ;  /* 0x7ffffff007027812 */ /* 0x000fe200078ec0ff */
[----:B------:R-:W-:Y:S02]  /*0120*/  IMAD.MOV.U32 R3, RZ, RZ, RZ ;  /* 0x000000ffff037224 */ /* 0x000fe400078e00ff */
[----:B------:R-:W-:-:S07]  /*0130*/  IMAD.MOV.U32 R8, RZ, RZ, RZ ;  /* 0x000000ffff087224 */ /* 0x000fce00078e00ff */
.L_x_2:
[----:B------:R-:W1:Y:S02]  /*0140*/  LDC.64 R4, c[0x0][0x398] ;  /* 0x0000e600ff047b82 */ /* 0x000e640000000a00 */
[----:B-1----:R-:W-:-:S05]  /*0150*/  IMAD.WIDE.U32 R4, R3, 0x4, R4 ;  /* 0x0000000403047825 */ /* 0x002fca00078e0004 */
[----:B0-----:R-:W2:Y:S04]  /*0160*/  LDG.E R11, desc[UR8][R4.64] ;  /* 0x00000008040b7981 */ /* 0x001ea8000c1e1900 */
[----:B------:R-:W2:Y:S04]  /*0170*/  LDG.E R12, desc[UR8][R4.64+0x4] ;  /* 0x00000408040c7981 */ /* 0x000ea8000c1e1900 */
[----:B------:R-:W3:Y:S04]  /*0180*/  LDG.E R14, desc[UR8][R4.64+0x8] ;  /* 0x00000808040e7981 */ /* 0x000ee8000c1e1900 */
[----:B------:R-:W3:Y:S04]  /*0190*/  LDG.E R13, desc[UR8][R4.64+0xc] ;  /* 0x00000c08040d7981 */ /* 0x000ee8000c1e1900 */
[----:B------:R-:W4:Y:S04]  /*01a0*/  LDG.E R16, desc[UR8][R4.64+0x10] ;  /* 0x0000100804107981 */ /* 0x000f28000c1e1900 */
[----:B------:R-:W4:Y:S04]  /*01b0*/  LDG.E R15, desc[UR8][R4.64+0x14] ;  /* 0x00001408040f7981 */ /* 0x000f28000c1e1900 */
[----:B------:R-:W5:Y:S04]  /*01c0*/  LDG.E R18, desc[UR8][R4.64+0x18] ;  /* 0x0000180804127981 */ /* 0x000f68000c1e1900 */
        /* <DEDUP_REMOVED lines=8> */
[----:B------:R-:W5:Y:S01]  /*0250*/  LDG.E R24, desc[UR8][R4.64+0x3c] ;  /* 0x00003c0804187981 */ /* 0x000f62000c1e1900 */
[----:B------:R-:W-:-:S05]  /*0260*/  VIADD R3, R3, 0x10 ;  /* 0x0000001003037836 */ /* 0x000fca0000000000 */
[----:B------:R-:W-:Y:S02]  /*0270*/  ISETP.NE.AND P0, PT, R3, R2, PT ;  /* 0x000000020300720c */ /* 0x000fe40003f05270 */
[----:B--2---:R-:W-:-:S04]  /*0280*/  IADD3 R11, PT, PT, R12, R11, R8 ;  /* 0x0000000b0c0b7210 */ /* 0x004fc80007ffe008 */
[----:B---3--:R-:W-:-:S04]  /*0290*/  IADD3 R11, PT, PT, R13, R14, R11 ;  /* 0x0000000e0d0b7210 */ /* 0x008fc80007ffe00b */
[----:B----4-:R-:W-:-:S04]  /*02a0*/  IADD3 R11, PT, PT, R15, R16, R11 ;  /* 0x000000100f0b7210 */ /* 0x010fc80007ffe00b */
[----:B-----5:R-:W-:-:S04]  /*02b0*/  IADD3 R11, PT, PT, R17, R18, R11 ;  /* 0x00000012110b7210 */ /* 0x020fc80007ffe00b */
[----:B------:R-:W-:-:S04]  /*02c0*/  IADD3 R11, PT, PT, R19, R20, R11 ;  /* 0x00000014130b7210 */ /* 0x000fc80007ffe00b */
[----:B------:R-:W-:-:S04]  /*02d0*/  IADD3 R11, PT, PT, R23, R22, R11 ;  /* 0x00000016170b7210 */ /* 0x000fc80007ffe00b */
[----:B------:R-:W-:-:S04]  /*02e0*/  IADD3 R9, PT, PT, R9, R10, R11 ;  /* 0x0000000a09097210 */ /* 0x000fc80007ffe00b */
[----:B------:R-:W-:Y:S01]  /*02f0*/  IADD3 R8, PT, PT, R24, R6, R9 ;  /* 0x0000000618087210 */ /* 0x000fe20007ffe009 */
[----:B------:R-:W-:Y:S06]  /*0300*/  @P0 BRA `(.L_x_2) ;  /* 0xfffffffc008c0947 */ /* 0x000fec000383ffff */
.L_x_1:
[----:B------:R-:W-:Y:S05]  /*0310*/  @!P1 BRA `(.L_x_0) ;  /* 0x0000000000ac9947 */ /* 0x000fea0003800000 */
[----:B------:R-:W-:Y:S02]  /*0320*/  ISETP.GE.U32.AND P0, PT, R21, 0x8, PT ;  /* 0x000000081500780c */ /* 0x000fe40003f06070 */
[----:B------:R-:W-:-:S04]  /*0330*/  LOP3.LUT R15, R7, 0x7, RZ, 0xc0, !PT ;  /* 0x00000007070f7812 */ /* 0x000fc800078ec0ff */
[----:B------:R-:W-:-:S07]  /*0340*/  ISETP.NE.AND P1, PT, R15, RZ, PT ;  /* 0x000000ff0f00720c */ /* 0x000fce0003f25270 */
[----:B------:R-:W-:Y:S06]  /*0350*/  @!P0 BRA `(.L_x_3) ;  /* 0x00000000003c8947 */ /* 0x000fec0003800000 */
        /* <DEDUP_REMOVED lines=9> */
[----:B------:R-:W5:Y:S01]  /*03f0*/  LDG.E R13, desc[UR8][R4.64+0x1c] ;  /* 0x00001c08040d7981 */ /* 0x000f62000c1e1900 */
[----:B------:R-:W-:Y:S01]  /*0400*/  VIADD R2, R2, 0x8 ;  /* 0x0000000802027836 */ /* 0x000fe20000000000 */
[----:B--2---:R-:W-:-:S04]  /*0410*/  IADD3 R3, PT, PT, R6, R3, R8 ;  /* 0x0000000306037210 */ /* 0x004fc80007ffe008 */
[----:B---3--:R-:W-:-:S04]  /*0420*/  IADD3 R3, PT, PT, R9, R10, R3 ;  /* 0x0000000a09037210 */ /* 0x008fc80007ffe003 */
[----:B----4-:R-:W-:-:S04]  /*0430*/  IADD3 R3, PT, PT, R11, R12, R3 ;  /* 0x0000000c0b037210 */ /* 0x010fc80007ffe003 */
[----:B-----5:R-:W-:-:S07]  /*0440*/  IADD3 R8, PT, PT, R13, R14, R3 ;  /* 0x0000000e0d087210 */ /* 0x020fce0007ffe003 */
.L_x_3:
        /* <DEDUP_REMOVED lines=10> */
[----:B------:R-:W3:Y:S01]  /*04f0*/  LDG.E R9, desc[UR8][R4.64+0xc] ;  /* 0x00000c0804097981 */ /* 0x000ee2000c1e1900 */
[----:B------:R-:W-:Y:S01]  /*0500*/  VIADD R2, R2, 0x4 ;  /* 0x0000000402027836 */ /* 0x000fe20000000000 */
[----:B--2---:R-:W-:-:S04]  /*0510*/  IADD3 R3, PT, PT, R6, R3, R8 ;  /* 0x0000000306037210 */ /* 0x004fc80007ffe008 */
[----:B---3--:R-:W-:-:S07]  /*0520*/  IADD3 R8, PT, PT, R9, R10, R3 ;  /* 0x0000000a09087210 */ /* 0x008fce0007ffe003 */
.L_x_4:
[----:B------:R-:W-:Y:S05]  /*0530*/  @!P1 BRA `(.L_x_0) ;  /* 0x0000000000249947 */ /* 0x000fea0003800000 */
[----:B------:R-:W1:Y:S01]  /*0540*/  LDC.64 R10, c[0x0][0x398] ;  /* 0x0000e600ff0a7b82 */ /* 0x000e620000000a00 */
[----:B------:R-:W-:-:S05]  /*0550*/  UMOV UR4, URZ ;  /* 0x000000ff00047c82 */ /* 0x000fca0008000000 */
.L_x_5:
[----:B-1----:R-:W-:-:S06]  /*0560*/  IMAD.WIDE.U32 R4, R2, 0x4, R10 ;  /* 0x0000000402047825 */ /* 0x002fcc00078e000a */
[----:B0-----:R-:W2:Y:S01]  /*0570*/  LDG.E R5, desc[UR8][R4.64] ;  /* 0x0000000804057981 */ /* 0x001ea2000c1e1900 */
[----:B------:R-:W-:Y:S01]  /*0580*/  UIADD3 UR4, UPT, UPT, UR4, 0x1, URZ ;  /* 0x0000000104047890 */ /* 0x000fe2000fffe0ff */
[----:B------:R-:W-:-:S05]  /*0590*/  VIADD R2, R2, 0x1 ;  /* 0x0000000102027836 */ /* 0x000fca0000000000 */
[----:B------:R-:W-:Y:S01]  /*05a0*/  ISETP.NE.AND P0, PT, R12, UR4, PT ;  /* 0x000000040c007c0c */ /* 0x000fe2000bf05270 */
[----:B--2---:R-:W-:-:S12]  /*05b0*/  IMAD.IADD R8, R5, 0x1, R8 ;  /* 0x0000000105087824 */ /* 0x004fd800078e0208 */
[----:B------:R-:W-:Y:S05]  /*05c0*/  @P0 BRA `(.L_x_5) ;  /* 0xfffffffc00e40947 */ /* 0x000fea000383ffff */
.L_x_0:
[----:B------:R-:W1:Y:S02]  /*05d0*/  LDCU UR4, c[0x0][0x3a0] ;  /* 0x00007400ff0477ac */ /* 0x000e640008000800 */
[----:B-1----:R-:W-:-:S13]  /*05e0*/  ISETP.GE.AND P0, PT, R7, UR4, PT ;  /* 0x0000000407007c0c */ /* 0x002fda000bf06270 */
[----:B0-----:R-:W-:Y:S05]  /*05f0*/  @P0 EXIT ;  /* 0x000000000000094d */ /* 0x001fea0003800000 */
[----:B------:R-:W0:Y:S01]  /*0600*/  LDC R9, c[0x0][0x370] ;  /* 0x0000dc00ff097b82 */ /* 0x000e220000000800 */
[----:B------:R-:W-:Y:S02]  /*0610*/  UMOV UR4, 0x400 ;  /* 0x0000040000047882 */ /* 0x000fe40000000000 */
[----:B------:R-:W-:-:S05]  /*0620*/  UIADD3 UR5, UPT, UPT, UR4, 0x800, URZ ;  /* 0x0000080004057890 */ /* 0x000fca000fffe0ff */
[----:B------:R-:W1:Y:S08]  /*0630*/  S2UR UR6, SR_CgaCtaId ;  /* 0x00000000000679c3 */ /* 0x000e700000008800 */
[----:B------:R-:W2:Y:S01]  /*0640*/  LDC.64 R2, c[0x0][0x398] ;  /* 0x0000e600ff027b82 */ /* 0x000ea20000000a00 */
[C---:B0-----:R-:W-:Y:S02]  /*0650*/  LOP3.LUT R16, R9.reuse, 0x7, RZ, 0xc0, !PT ;  /* 0x0000000709107812 */ /* 0x041fe400078ec0ff */
[----:B------:R-:W-:-:S02]  /*0660*/  LOP3.LUT R10, R9, 0xfffffff0, RZ, 0xc0, !PT ;  /* 0xfffffff0090a7812 */ /* 0x000fc400078ec0ff */
[C---:B------:R-:W-:Y:S01]  /*0670*/  LOP3.LUT R17, R9.reuse, 0xf, RZ, 0xc0, !PT ;  /* 0x0000000f09117812 */ /* 0x040fe200078ec0ff */
[----:B------:R-:W-:Y:S01]  /*0680*/  VIADD R4, R16, 0xffffffff ;  /* 0xffffffff10047836 */ /* 0x000fe20000000000 */
[----:B------:R-:W-:Y:S01]  /*0690*/  LOP3.LUT R18, R9, 0x3, RZ, 0xc0, !PT ;  /* 0x0000000309127812 */ /* 0x000fe200078ec0ff */
[----:B------:R-:W-:Y:S01]  /*06a0*/  IMAD.MOV R10, RZ, RZ, -R10 ;  /* 0x000000ffff0a7224 */ /* 0x000fe200078e0a0a */
[----:B-1----:R-:W-:Y:S02]  /*06b0*/  ULEA UR4, UR6, UR4, 0x18 ;  /* 0x0000000406047291 */ /* 0x002fe4000f8ec0ff */
[----:B------:R-:W-:Y:S01]  /*06c0*/  ULEA UR5, UR6, UR5, 0x18 ;  /* 0x0000000506057291 */ /* 0x000fe2000f8ec0ff */
[----:B------:R-:W-:-:S03]  /*06d0*/  ISETP.GE.U32.AND P0, PT, R4, 0x3, PT ;  /* 0x000000030400780c */ /* 0x000fc60003f06070 */
[----:B------:R-:W-:Y:S02]  /*06e0*/  LEA R11, R0, UR4, 0x2 ;  /* 0x00000004000b7c11 */ /* 0x000fe4000f8e10ff */
[----:B--2---:R-:W-:Y:S02]  /*06f0*/  IADD3 R2, P1, PT, R2, 0x20, RZ ;  /* 0x0000002002027810 */ /* 0x004fe40007f3e0ff */
[----:B------:R-:W-:-:S03]  /*0700*/  LEA R12, R0, UR5, 0x1 ;  /* 0x00000005000c7c11 */ /* 0x000fc6000f8e08ff */
[----:B------:R-:W-:-:S08]  /*0710*/  IMAD.X R3, RZ, RZ, R3, P1 ;  /* 0x000000ffff037224 */ /* 0x000fd000008e0603 */
.L_x_14:
[----:B------:R-:W0:Y:S01]  /*0720*/  LDC.64 R22, c[0x0][0x398] ;  /* 0x0000e600ff167b82 */ /* 0x000e220000000a00 */
[----:B------:R-:W1:Y:S07]  /*0730*/  LDCU UR4, c[0x0][0x3a8] ;  /* 0x00007500ff0477ac */ /* 0x000e6e0008000800 */
[----:B------:R-:W2:Y:S08]  /*0740*/  LDC.64 R20, c[0x0][0x388] ;  /* 0x0000e200ff147b82 */ /* 0x000eb00000000a00 */
[----:B------:R-:W3:Y:S01]  /*0750*/  LDC.64 R4, c[0x0][0x390] ;  /* 0x0000e400ff047b82 */ /* 0x000ee20000000a00 */
[----:B0-----:R-:W-:-:S05]  /*0760*/  IMAD.WIDE R22, R7, 0x4, R22 ;  /* 0x0000000407167825 */ /* 0x001fca00078e0216 */
[----:B------:R-:W4:Y:S01]  /*0770*/  LDG.E R19, desc[UR8][R22.64] ;  /* 0x0000000816137981 */ /* 0x000f22000c1e1900 */
[----:B-1---5:R-:W-:-:S04]  /*0780*/  IMAD R13, R7, UR4, R0 ;  /* 0x00000004070d7c24 */ /* 0x022fc8000f8e0200 */
[----:B--2---:R-:W-:-:S04]  /*0790*/  IMAD.WIDE.U32 R20, R13, 0x4, R20 ;  /* 0x000000040d147825 */ /* 0x004fc800078e0014 */
[----:B---3--:R-:W-:Y:S02]  /*07a0*/  IMAD.WIDE.U32 R4, R13, 0x4, R4 ;  /* 0x000000040d047825 */ /* 0x008fe400078e0004 */
[----:B------:R0:W5:Y:S04]  /*07b0*/  LDG.E R13, desc[UR8][R20.64] ;  /* 0x00000008140d7981 */ /* 0x000168000c1e1900 */
[----:B------:R0:W5:Y:S01]  /*07c0*/  LDG.E.U16 R15, desc[UR8][R4.64] ;  /* 0x00000008040f7981 */ /* 0x000162000c1e1500 */
[----:B------:R-:W-:Y:S01]  /*07d0*/  IMAD R6, R8, UR4, RZ ;  /* 0x0000000408067c24 */ /* 0x000fe2000f8e02ff */
[----:B------:R-:W-:Y:S01]  /*07e0*/  BSSY.RECONVERGENT B0, `(.L_x_6) ;  /* 0x0000014000007945 */ /* 0x000fe20003800200 */
[----:B------:R-:W-:Y:S02]  /*07f0*/  IMAD.MOV.U32 R14, RZ, RZ, R7 ;  /* 0x000000ffff0e7224 */ /* 0x000fe400078e0007 */
[----:B----4-:R-:W-:-:S02]  /*0800*/  IMAD R19, R19, UR4, R6 ;  /* 0x0000000413137c24 */ /* 0x010fc4000f8e0206 */
[----:B------:R-:W-:-:S05]  /*0810*/  IMAD.IADD R6, R6, 0x1, R0 ;  /* 0x0000000106067824 */ /* 0x000fca00078e0200 */
[----:B------:R-:W-:-:S13]  /*0820*/  ISETP.GE.AND P1, PT, R6, R19, PT ;  /* 0x000000130600720c */ /* 0x000fda0003f26270 */
[----:B0-----:R-:W-:Y:S05]  /*0830*/  @P1 BRA `(.L_x_7) ;  /* 0x0000000000381947 */ /* 0x001fea0003800000 */
[----:B------:R-:W0:Y:S01]  /*0840*/  LDC R25, c[0x0][0x3a8] ;  /* 0x0000ea00ff197b82 */ /* 0x000e220000000800 */
[----:B-----5:R-:W-:Y:S01]  /*0850*/  PRMT R23, R15, 0x9910, RZ ;  /* 0x000099100f177816 */ /* 0x020fe200000000ff */
[----:B------:R-:W-:Y:S01]  /*0860*/  IMAD.MOV.U32 R20, RZ, RZ, R6 ;  /* 0x000000ffff147224 */ /* 0x000fe200078e0006 */
[----:B------:R-:W-:-:S05]  /*0870*/  PRMT R21, RZ, 0x7610, R21 ;  /* 0x00007610ff157816 */ /* 0x000fca0000000015 */
[----:B------:R-:W1:Y:S02]  /*0880*/  LDC.64 R4, c[0x0][0x380] ;  /* 0x0000e000ff047b82 */ /* 0x000e640000000a00 */
.L_x_8:
[C---:B------:R-:W-:Y:S01]  /*0890*/  PRMT R6, R21.reuse, 0x9910, RZ ;  /* 0x0000991015067816 */ /* 0x040fe200000000ff */
[----:B------:R-:W-:-:S03]  /*08a0*/  VIADD R21, R21, 0x1 ;  /* 0x0000000115157836 */ /* 0x000fc60000000000 */
[----:B------:R-:W-:Y:S01]  /*08b0*/  ISETP.NE.AND P1, PT, R6, R23, PT ;  /* 0x000000170600720c */ /* 0x000fe20003f25270 */
[----:B-1----:R-:W-:-:S04]  /*08c0*/  IMAD.WIDE R6, R20, 0x4, R4 ;  /* 0x0000000414067825 */ /* 0x002fc800078e0204 */
[----:B0-----:R-:W-:-:S08]  /*08d0*/  IMAD.IADD R20, R20, 0x1, R25 ;  /* 0x0000000114147824 */ /* 0x001fd000078e0219 */
[----:B------:R2:W-:Y:S04]  /*08e0*/  @!P1 STG.E desc[UR8][R6.64], R13 ;  /* 0x0000000d06009986 */ /* 0x0005e8000c101908 */
[----:B------:R2:W-:Y:S01]  /*08f0*/  @P1 STG.E desc[UR8][R6.64], RZ ;  /* 0x000000ff06001986 */ /* 0x0005e2000c101908 */
[----:B------:R-:W-:-:S13]  /*0900*/  ISETP.GE.AND P1, PT, R20, R19, PT ;  /* 0x000000131400720c */ /* 0x000fda0003f26270 */
[----:B--2---:R-:W-:Y:S05]  /*0910*/  @!P1 BRA `(.L_x_8) ;  /* 0xfffffffc00dc9947 */ /* 0x004fea000383ffff */
.L_x_7:
[----:B------:R-:W-:Y:S05]  /*0920*/  BSYNC.RECONVERGENT B0 ;  /* 0x0000000000007941 */ /* 0x000fea0003800200 */
.L_x_6:
[----:B------:R-:W-:-:S05]  /*0930*/  IMAD.IADD R7, R14, 0x1, R9 ;  /* 0x000000010e077824 */ /* 0x000fca00078e0209 */
[----:B------:R-:W-:-:S13]  /*0940*/  ISETP.GE.U32.AND P1, PT, R14, R7, PT ;  /* 0x000000070e00720c */ /* 0x000fda0003f26070 */
[----:B------:R-:W-:Y:S05]  /*0950*/  @P1 BRA `(.L_x_9) ;  /* 0x0000000400341947 */ /* 0x000fea0003800000 */
[----:B------:R-:W-:Y:S02]  /*0960*/  ISETP.GE.U32.AND P2, PT, R9, 0x10, PT ;  /* 0x000000100900780c */ /* 0x000fe40003f46070 */
[----:B------:R-:W-:-:S11]  /*0970*/  ISETP.NE.AND P1, PT, R17, RZ, PT ;  /* 0x000000ff1100720c */ /* 0x000fd60003f25270 */
[----:B------:R-:W-:Y:S05]  /*0980*/  @!P2 BRA `(.L_x_10) ;  /* 0x000000000078a947 */ /* 0x000fea0003800000 */
[----:B------:R-:W-:-:S07]  /*0990*/  IMAD.MOV.U32 R6, RZ, RZ, R10 ;  /* 0x000000ffff067224 */ /* 0x000fce00078e000a */
.L_x_11:
[----:B------:R-:W-:-:S05]  /*09a0*/  IMAD.WIDE R4, R14, 0x4, R2 ;  /* 0x000000040e047825 */ /* 0x000fca00078e0202 */
[----:B------:R-:W2:Y:S04]  /*09b0*/  LDG.E R23, desc[UR8][R4.64+-0x20] ;  /* 0xffffe00804177981 */ /* 0x000ea8000c1e1900 */
[----:B------:R-:W2:Y:S04]  /*09c0*/  LDG.E R24, desc[UR8][R4.64+-0x1c] ;  /* 0xffffe40804187981 */ /* 0x000ea8000c1e1900 */
[----:B------:R-:W3:Y:S04]  /*09d0*/  LDG.E R26, desc[UR8][R4.64+-0x18] ;  /* 0xffffe808041a7981 */ /* 0x000ee8000c1e1900 */
[----:B------:R-:W3:Y:S04]  /*09e0*/  LDG.E R25, desc[UR8][R4.64+-0x14] ;  /* 0xffffec0804197981 */ /* 0x000ee8000c1e1900 */
[----:B------:R-:W4:Y:S04]  /*09f0*/  LDG.E R21, desc[UR8][R4.64+-0x10] ;  /* 0xfffff00804157981 */ /* 0x000f28000c1e1900 */
[----:B------:R-:W4:Y:S04]  /*0a00*/  LDG.E R22, desc[UR8][R4.64+-0xc] ;  /* 0xfffff40804167981 */ /* 0x000f28000c1e1900 */
[----:B------:R-:W4:Y:S04]  /*0a10*/  LDG.E R19, desc[UR8][R4.64+-0x8] ;  /* 0xfffff80804137981 */ /* 0x000f28000c1e1900 */
[----:B------:R-:W4:Y:S04]  /*0a20*/  LDG.E R20, desc[UR8][R4.64+-0x4] ;  /* 0xfffffc0804147981 */ /* 0x000f28000c1e1900 */
[----:B------:R-:W4:Y:S01]  /*0a30*/  LDG.E R27, desc[UR8][R4.64+0x18] ;  /* 0x00001808041b7981 */ /* 0x000f22000c1e1900 */
[----:B--2---:R-:W-:-:S03]  /*0a40*/  IADD3 R23, PT, PT, R24, R23, R8 ;  /* 0x0000001718177210 */ /* 0x004fc60007ffe008 */
[----:B------:R-:W2:Y:S04]  /*0a50*/  LDG.E R8, desc[UR8][R4.64+0x4] ;  /* 0x0000040804087981 */ /* 0x000ea8000c1e1900 */
[----:B------:R-:W2:Y:S01]  /*0a60*/  LDG.E R24, desc[UR8][R4.64+0x1c] ;  /* 0x00001c0804187981 */ /* 0x000ea2000c1e1900 */
[----:B---3--:R-:W-:-:S03]  /*0a70*/  IADD3 R25, PT, PT, R25, R26, R23 ;  /* 0x0000001a19197210 */ /* 0x008fc60007ffe017 */
[----:B------:R-:W2:Y:S01]  /*0a80*/  LDG.E R23, desc[UR8][R4.64] ;  /* 0x0000000804177981 */ /* 0x000ea2000c1e1900 */
[----:B----4-:R-:W-:-:S03]  /*0a90*/  IADD3 R25, PT, PT, R22, R21, R25 ;  /* 0x0000001516197210 */ /* 0x010fc60007ffe019 */
[----:B------:R-:W3:Y:S04]  /*0aa0*/  LDG.E R22, desc[UR8][R4.64+0x8] ;  /* 0x0000080804167981 */ /* 0x000ee8000c1e1900 */
[----:B------:R-:W3:Y:S01]  /*0ab0*/  LDG.E R21, desc[UR8][R4.64+0xc] ;  /* 0x00000c0804157981 */ /* 0x000ee2000c1e1900 */
[----:B------:R-:W-:-:S03]  /*0ac0*/  IADD3 R19, PT, PT, R20, R19, R25 ;  /* 0x0000001314137210 */ /* 0x000fc60007ffe019 */
[----:B------:R-:W4:Y:S04]  /*0ad0*/  LDG.E R25, desc[UR8][R4.64+0x10] ;  /* 0x0000100804197981 */ /* 0x000f28000c1e1900 */
[----:B------:R-:W4:Y:S01]  /*0ae0*/  LDG.E R20, desc[UR8][R4.64+0x14] ;  /* 0x0000140804147981 */ /* 0x000f22000c1e1900 */
[----:B------:R-:W-:-:S05]  /*0af0*/  VIADD R6, R6, 0x10 ;  /* 0x0000001006067836 */ /* 0x000fca0000000000 */
[----:B------:R-:W-:Y:S01]  /*0b00*/  ISETP.NE.AND P2, PT, R6, RZ, PT ;  /* 0x000000ff0600720c */ /* 0x000fe20003f45270 */
[----:B------:R-:W-:Y:S01]  /*0b10*/  VIADD R14, R14, 0x10 ;  /* 0x000000100e0e7836 */ /* 0x000fe20000000000 */
[----:B--2---:R-:W-:-:S04]  /*0b20*/  IADD3 R8, PT, PT, R8, R23, R19 ;  /* 0x0000001708087210 */ /* 0x004fc80007ffe013 */
[----:B---3--:R-:W-:-:S04]  /*0b30*/  IADD3 R8, PT, PT, R21, R22, R8 ;  /* 0x0000001615087210 */ /* 0x008fc80007ffe008 */
[----:B----4-:R-:W-:-:S04]  /*0b40*/  IADD3 R8, PT, PT, R20, R25, R8 ;  /* 0x0000001914087210 */ /* 0x010fc80007ffe008 */
[----:B------:R-:W-:Y:S01]  /*0b50*/  IADD3 R8, PT, PT, R24, R27, R8 ;  /* 0x0000001b18087210 */ /* 0x000fe20007ffe008 */
[----:B------:R-:W-:Y:S06]  /*0b60*/  @P2 BRA `(.L_x_11) ;  /* 0xfffffffc008c2947 */ /* 0x000fec000383ffff */
.L_x_10:
[----:B------:R-:W-:Y:S05]  /*0b70*/  @!P1 BRA `(.L_x_9) ;  /* 0x0000000000ac9947 */ /* 0x000fea0003800000 */
[----:B------:R-:W-:Y:S01]  /*0b80*/  VIADD R4, R17, 0xffffffff ;  /* 0xffffffff11047836 */ /* 0x000fe20000000000 */
[----:B------:R-:W-:-:S04]  /*0b90*/  ISETP.NE.AND P2, PT, R16, RZ, PT ;  /* 0x000000ff1000720c */ /* 0x000fc80003f45270 */
[----:B------:R-:W-:-:S13]  /*0ba0*/  ISETP.GE.U32.AND P1, PT, R4, 0x7, PT ;  /* 0x000000070400780c */ /* 0x000fda0003f26070 */
[----:B------:R-:W-:Y:S05]  /*0bb0*/  @!P1 BRA `(.L_x_12) ;  /* 0x00000000003c9947 */ /* 0x000fea0003800000 */
[----:B------:R-:W0:Y:S02]  /*0bc0*/  LDC.64 R4, c[0x0][0x398] ;  /* 0x0000e600ff047b82 */ /* 0x000e240000000a00 */
[----:B0-----:R-:W-:-:S05]  /*0bd0*/  IMAD.WIDE R4, R14, 0x4, R4 ;  /* 0x000000040e047825 */ /* 0x001fca00078e0204 */
[----:B------:R-:W2:Y:S04]  /*0be0*/  LDG.E R19, desc[UR8][R4.64] ;  /* 0x0000000804137981 */ /* 0x000ea8000c1e1900 */
[----:B------:R-:W2:Y:S04]  /*0bf0*/  LDG.E R6, desc[UR8][R4.64+0x4] ;  /* 0x0000040804067981 */ /* 0x000ea8000c1e1900 */
[----:B------:R-:W3:Y:S04]  /*0c00*/  LDG.E R21, desc[UR8][R4.64+0x8] ;  /* 0x0000080804157981 */ /* 0x000ee8000c1e1900 */
[----:B------:R-:W3:Y:S04]  /*0c10*/  LDG.E R20, desc[UR8][R4.64+0xc] ;  /* 0x00000c0804147981 */ /* 0x000ee8000c1e1900 */
[----:B------:R-:W4:Y:S04]  /*0c20*/  LDG.E R23, desc[UR8][R4.64+0x10] ;  /* 0x0000100804177981 */ /* 0x000f28000c1e1900 */
[----:B------:R-:W4:Y:S04]  /*0c30*/  LDG.E R22, desc[UR8][R4.64+0x14] ;  /* 0x0000140804167981 */ /* 0x000f28000c1e1900 */
[----:B------:R-:W4:Y:S04]  /*0c40*/  LDG.E R25, desc[UR8][R4.64+0x18] ;  /* 0x0000180804197981 */ /* 0x000f28000c1e1900 */
[----:B------:R-:W4:Y:S01]  /*0c50*/  LDG.E R24, desc[UR8][R4.64+0x1c] ;  /* 0x00001c0804187981 */ /* 0x000f22000c1e1900 */
[----:B------:R-:W-:Y:S01]  /*0c60*/  VIADD R14, R14, 0x8 ;  /* 0x000000080e0e7836 */ /* 0x000fe20000000000 */
[----:B--2---:R-:W-:-:S04]  /*0c70*/  IADD3 R6, PT, PT, R6, R19, R8 ;  /* 0x0000001306067210 */ /* 0x004fc80007ffe008 */
[----:B---3--:R-:W-:-:S04]  /*0c80*/  IADD3 R6, PT, PT, R20, R21, R6 ;  /* 0x0000001514067210 */ /* 0x008fc80007ffe006 */
[----:B----4-:R-:W-:-:S04]  /*0c90*/  IADD3 R6, PT, PT, R22, R23, R6 ;  /* 0x0000001716067210 */ /* 0x010fc80007ffe006 */
[----:B------:R-:W-:-:S07]  /*0ca0*/  IADD3 R8, PT, PT, R24, R25, R6 ;  /* 0x0000001918087210 */ /* 0x000fce0007ffe006 */
.L_x_12:
[----:B------:R-:W-:Y:S05]  /*0cb0*/  @!P2 BRA `(.L_x_9) ;  /* 0x00000000005ca947 */ /* 0x000fea0003800000 */
[----:B------:R-:W-:Y:S01]  /*0cc0*/  ISETP.NE.AND P1, PT, R18, RZ, PT ;  /* 0x000000ff1200720c */ /* 0x000fe20003f25270 */
[----:B------:R-:W-:-:S12]  /*0cd0*/  @!P0 BRA `(.L_x_13) ;  /* 0x0000000000248947 */ /* 0x000fd80003800000 */
[----:B------:R-:W0:Y:S02]  /*0ce0*/  LDC.64 R4, c[0x0][0x398] ;  /* 0x0000e600ff047b82 */ /* 0x000e240000000a00 */
[----:B0-----:R-:W-:-:S05]  /*0cf0*/  IMAD.WIDE R4, R14, 0x4, R4 ;  /* 0x000000040e047825 */ /* 0x001fca00078e0204 */
[----:B------:R-:W2:Y:S04]  /*0d00*/  LDG.E R19, desc[UR8][R4.64] ;  /* 0x0000000804137981 */ /* 0x000ea8000c1e1900 */
[----:B------:R-:W2:Y:S04]  /*0d10*/  LDG.E R6, desc[UR8][R4.64+0x4] ;  /* 0x0000040804067981 */ /* 0x000ea8000c1e1900 */
[----:B------:R-:W3:Y:S04]  /*0d20*/  LDG.E R21, desc[UR8][R4.64+0x8] ;  /* 0x0000080804157981 */ /* 0x000ee8000c1e1900 */
[----:B------:R-:W3:Y:S01]  /*0d30*/  LDG.E R20, desc[UR8][R4.64+0xc] ;  /* 0x00000c0804147981 */ /* 0x000ee2000c1e1900 */
[----:B------:R-:W-:Y:S01]  /*0d40*/  VIADD R14, R14, 0x4 ;  /* 0x000000040e0e7836 */ /* 0x000fe20000000000 */
[----:B--2---:R-:W-:-:S04]  /*0d50*/  IADD3 R6, PT, PT, R6, R19, R8 ;  /* 0x0000001306067210 */ /* 0x004fc80007ffe008 */
[----:B---3--:R-:W-:-:S07]  /*0d60*/  IADD3 R8, PT, PT, R20, R21, R6 ;  /* 0x0000001514087210 */ /* 0x008fce0007ffe006 */
.L_x_13:
[----:B------:R-:W-:Y:S05]  /*0d70*/  @!P1 BRA `(.L_x_9) ;  /* 0x00000000002c9947 */ /* 0x000fea0003800000 */
[----:B------:R-:W0:Y:S02]  /*0d80*/  LDC.64 R4, c[0x0][0x398] ;  /* 0x0000e600ff047b82 */ /* 0x000e240000000a00 */
[----:B0-----:R-:W-:-:S05]  /*0d90*/  IMAD.WIDE R4, R14, 0x4, R4 ;  /* 0x000000040e047825 */ /* 0x001fca00078e0204 */
[----:B------:R-:W2:Y:S01]  /*0da0*/  LDG.E R19, desc[UR8][R4.64] ;  /* 0x0000000804137981 */ /* 0x000ea2000c1e1900 */
[----:B------:R-:W-:Y:S01]  /*0db0*/  ISETP.NE.AND P1, PT, R18, 0x1, PT ;  /* 0x000000011200780c */ /* 0x000fe20003f25270 */
[----:B--2---:R-:W-:-:S12]  /*0dc0*/  IMAD.IADD R8, R8, 0x1, R19 ;  /* 0x0000000108087824 */ /* 0x004fd800078e0213 */
[----:B------:R-:W-:Y:S05]  /*0dd0*/  @!P1 BRA `(.L_x_9) ;  /* 0x0000000000149947 */ /* 0x000fea0003800000 */
[----:B------:R-:W-:Y:S01]  /*0de0*/  ISETP.NE.AND P1, PT, R18, 0x2, PT ;  /* 0x000000021200780c */ /* 0x000fe20003f25270 */
[----:B------:R-:W2:-:S12]  /*0df0*/  LDG.E R19, desc[UR8][R4.64+0x4] ;  /* 0x0000040804137981 */ /* 0x000e98000c1e1900 */
[----:B------:R-:W3:Y:S01]  /*0e00*/  @P1 LDG.E R21, desc[UR8][R4.64+0x8] ;  /* 0x0000080804151981 */ /* 0x000ee2000c1e1900 */
[----:B--2---:R-:W-:-:S04]  /*0e10*/  IMAD.IADD R8, R8, 0x1, R19 ;  /* 0x0000000108087824 */ /* 0x004fc800078e0213 */
[----:B---3--:R-:W-:-:S07]  /*0e20*/  @P1 IMAD.IADD R8, R8, 0x1, R21 ;  /* 0x0000000108081824 */ /* 0x008fce00078e0215 */
.L_x_9:
[----:B------:R-:W0:Y:S02]  /*0e30*/  LDCU UR4, c[0x0][0x3a0] ;  /* 0x00007400ff0477ac */ /* 0x000e240008000800 */
[----:B0-----:R-:W-:-:S13]  /*0e40*/  ISETP.GE.AND P1, PT, R7, UR4, PT ;  /* 0x0000000407007c0c */ /* 0x001fda000bf26270 */
[----:B------:R-:W-:Y:S05]  /*0e50*/  @!P1 BRA `(.L_x_14) ;  /* 0xfffffff800309947 */ /* 0x000fea000383ffff */
[----:B-----5:R-:W-:Y:S04]  /*0e60*/  STS [R11], R13 ;  /* 0x0000000d0b007388 */ /* 0x020fe80000000800 */
[----:B------:R-:W-:Y:S01]  /*0e70*/  STS.U16 [R12], R15 ;  /* 0x0000000f0c007388 */ /* 0x000fe20000000400 */
[----:B------:R-:W-:Y:S05]  /*0e80*/  EXIT ;  /* 0x000000000000794d */ /* 0x000fea0003800000 */
.L_x_15:
[----:B------:R-:W-:-:S00]  /*0e90*/  BRA `(.L_x_15) ;  /* 0xfffffffc00fc7947 */ /* 0x000fc0000383ffff */
[----:B------:R-:W-:-:S00]  /*0ea0*/  NOP ;  /* 0x0000000000007918 */ /* 0x000fc00000000000 */
        /* <DEDUP_REMOVED lines=13> */
.L_x_92:


//--------------------- .text._Z18backprop_mean_poolPfPKfPKiiii --------------------------
	.section	.text._Z18backprop_mean_poolPfPKfPKiiii,"ax",@progbits
	.align	128
        .global         _Z18backprop_mean_poolPfPKfPKiiii
        .type           _Z18backprop_mean_poolPfPKfPKiiii,@function
        .size           _Z18backprop_mean_poolPfPKfPKiiii,(.L_x_90 - _Z18backprop_mean_poolPfPKfPKiiii)
        .other          _Z18backprop_mean_poolPfPKfPKiiii,@"STO_CUDA_ENTRY STV_DEFAULT"
_Z18backprop_mean_poolPfPKfPKiiii:
.text._Z18backprop_mean_poolPfPKfPKiiii:
        /* <DEDUP_REMOVED lines=20> */
.L_x_18:
        /* <DEDUP_REMOVED lines=29> */
.L_x_17:
        /* <DEDUP_REMOVED lines=20> */
.L_x_19:
        /* <DEDUP_REMOVED lines=14> */
.L_x_20:
[----:B------:R-:W-:Y:S05]  /*0530*/  @!P1 BRA `(.L_x_16) ;  /* 0x0000000000249947 */ /* 0x000fea0003800000 */
[----:B------:R-:W1:Y:S01]  /*0540*/  LDC.64 R8, c[0x0][0x390] ;  /* 0x0000e400ff087b82 */ /* 0x000e620000000a00 */
[----:B------:R-:W-:-:S05]  /*0550*/  UMOV UR4, URZ ;  /* 0x000000ff00047c82 */ /* 0x000fca0008000000 */
.L_x_21:
[----:B-1----:R-:W-:-:S06]  /*0560*/  IMAD.WIDE.U32 R6, R4, 0x4, R8 ;  /* 0x0000000404067825 */ /* 0x002fcc00078e0008 */
[----:B0-----:R-:W2:Y:S01]  /*0570*/  LDG.E R6, desc[UR6][R6.64] ;  /* 0x0000000606067981 */ /* 0x001ea2000c1e1900 */
[----:B------:R-:W-:Y:S01]  /*0580*/  UIADD3 UR4, UPT, UPT, UR4, 0x1, URZ ;  /* 0x0000000104047890 */ /* 0x000fe2000fffe0ff */
[----:B------:R-:W-:-:S05]  /*0590*/  VIADD R4, R4, 0x1 ;  /* 0x0000000104047836 */ /* 0x000fca0000000000 */
[----:B------:R-:W-:Y:S01]  /*05a0*/  ISETP.NE.AND P0, PT, R11, UR4, PT ;  /* 0x000000040b007c0c */ /* 0x000fe2000bf05270 */
[----:B--2---:R-:W-:-:S12]  /*05b0*/  IMAD.IADD R3, R6, 0x1, R3 ;  /* 0x0000000106037824 */ /* 0x004fd800078e0203 */
[----:B------:R-:W-:Y:S05]  /*05c0*/  @P0 BRA `(.L_x_21) ;  /* 0xfffffffc00e40947 */ /* 0x000fea000383ffff */
.L_x_16:
[----:B------:R-:W1:Y:S02]  /*05d0*/  LDCU UR4, c[0x0][0x398] ;  /* 0x00007300ff0477ac */ /* 0x000e640008000800 */
[----:B-1----:R-:W-:-:S13]  /*05e0*/  ISETP.GE.AND P0, PT, R0, UR4, PT ;  /* 0x0000000400007c0c */ /* 0x002fda000bf06270 */
[----:B0-----:R-:W-:Y:S05]  /*05f0*/  @P0 EXIT ;  /* 0x000000000000094d */ /* 0x001fea0003800000 */
[----:B------:R-:W0:Y:S01]  /*0600*/  S2UR UR5, SR_CgaCtaId ;  /* 0x00000000000579c3 */ /* 0x000e220000008800 */
[----:B------:R-:W-:-:S07]  /*0610*/  UMOV UR4, 0x400 ;  /* 0x0000040000047882 */ /* 0x000fce0000000000 */
[----:B------:R-:W1:Y:S01]  /*0620*/  LDC R9, c[0x0][0x370] ;  /* 0x0000dc00ff097b82 */ /* 0x000e620000000800 */
[----:B0-----:R-:W-:-:S06]  /*0630*/  ULEA UR4, UR5, UR4, 0x18 ;  /* 0x0000000405047291 */ /* 0x001fcc000f8ec0ff */
[----:B------:R-:W-:Y:S02]  /*0640*/  LEA R8, R2, UR4, 0x2 ;  /* 0x0000000402087c11 */ /* 0x000fe4000f8e10ff */
[C---:B-1----:R-:W-:Y:S02]  /*0650*/  LOP3.LUT R17, R9.reuse, 0xf, RZ, 0xc0, !PT ;  /* 0x0000000f09117812 */ /* 0x042fe400078ec0ff */
[C---:B------:R-:W-:Y:S02]  /*0660*/  LOP3.LUT R16, R9.reuse, 0x7, RZ, 0xc0, !PT ;  /* 0x0000000709107812 */ /* 0x040fe400078ec0ff */
[----:B------:R-:W-:Y:S01]  /*0670*/  LOP3.LUT R15, R9, 0x7ffffff0, RZ, 0xc0, !PT ;  /* 0x7ffffff0090f7812 */ /* 0x000fe200078ec0ff */
[----:B------:R-:W-:Y:S01]  /*0680*/  VIADD R12, R17, 0xffffffff ;  /* 0xffffffff110c7836 */ /* 0x000fe20000000000 */
[----:B------:R-:W-:Y:S01]  /*0690*/  LOP3.LUT R14, R9, 0x3, RZ, 0xc0, !PT ;  /* 0x00000003090e7812 */ /* 0x000fe200078ec0ff */
[----:B------:R-:W-:-:S07]  /*06a0*/  VIADD R10, R16, 0xffffffff ;  /* 0xffffffff100a7836 */ /* 0x000fce0000000000 */
.L_x_32:
[----:B------:R-:W0:Y:S01]  /*06b0*/  LDC.64 R4, c[0x0][0x390] ;  /* 0x0000e400ff047b82 */ /* 0x000e220000000a00 */
[----:B------:R-:W1:Y:S01]  /*06c0*/  LDCU UR4, c[0x0][0x3a0] ;  /* 0x00007400ff0477ac */ /* 0x000e620008000800 */
[----:B0-----:R-:W-:-:S05]  /*06d0*/  IMAD.WIDE R4, R0, 0x4, R4 ;  /* 0x0000000400047825 */ /* 0x001fca00078e0204 */
[----:B------:R-:W2:Y:S01]  /*06e0*/  LDG.E R6, desc[UR6][R4.64] ;  /* 0x0000000604067981 */ /* 0x000ea2000c1e1900 */
[----:B------:R-:W-:Y:S01]  /*06f0*/  IMAD.MOV.U32 R11, RZ, RZ, R0 ;  /* 0x000000ffff0b7224 */ /* 0x000fe200078e0000 */
[----:B--2---:R-:W-:-:S05]  /*0700*/  I2FP.F32.S32 R18, R6 ;  /* 0x0000000600127245 */ /* 0x004fca0000201400 */
[----:B------:R-:W-:-:S05]  /*0710*/  VIADD R7, R18, 0x1800000 ;  /* 0x0180000012077836 */ /* 0x000fca0000000000 */
[----:B------:R-:W-:-:S04]  /*0720*/  LOP3.LUT R7, R7, 0x7f800000, RZ, 0xc0, !PT ;  /* 0x7f80000007077812 */ /* 0x000fc800078ec0ff */
[----:B------:R-:W-:Y:S01]  /*0730*/  ISETP.GT.U32.AND P0, PT, R7, 0x1ffffff, PT ;  /* 0x01ffffff0700780c */ /* 0x000fe20003f04070 */
[----:B-1----:R-:W-:-:S12]  /*0740*/  IMAD R7, R3, UR4, RZ ;  /* 0x0000000403077c24 */ /* 0x002fd8000f8e02ff */
[----:B------:R-:W-:Y:S05]  /*0750*/  @P0 BRA `(.L_x_22) ;  /* 0x00000000000c0947 */ /* 0x000fea0003800000 */
[----:B------:R-:W-:-:S07]  /*0760*/  MOV R4, 0x780 ;  /* 0x0000078000047802 */ /* 0x000fce0000000f00 */
[----:B------:R-:W-:Y:S05]  /*0770*/  CALL.REL.NOINC `($__internal_0_$__cuda_sm20_rcp_rn_f32_slowpath) ;  /* 0x0000000400b87944 */ /* 0x000fea0003c00000 */
[----:B------:R-:W-:Y:S05]  /*0780*/  BRA `(.L_x_23) ;  /* 0x0000000000107947 */ /* 0x000fea0003800000 */
.L_x_22:
[----:B------:R-:W0:Y:S02]  /*0790*/  MUFU.RCP R13, R18 ;  /* 0x00000012000d7308 */ /* 0x000e240000001000 */
[----:B0-----:R-:W-:-:S04]  /*07a0*/  FFMA R0, R18, R13, -1 ;  /* 0xbf80000012007423 */ /* 0x001fc8000000000d */
[----:B------:R-:W-:-:S04]  /*07b0*/  FADD.FTZ R0, -R0, -RZ ;  /* 0x800000ff00007221 */ /* 0x000fc80000010100 */
[----:B------:R-:W-:-:S07]  /*07c0*/  FFMA R13, R13, R0, R13 ;  /* 0x000000000d0d7223 */ /* 0x000fce000000000d */
.L_x_23:
[----:B------:R-:W0:Y:S01]  /*07d0*/  LDC.64 R4, c[0x0][0x388] ;  /* 0x0000e200ff047b82 */ /* 0x000e220000000a00 */
[----:B------:R-:W1:Y:S02]  /*07e0*/  LDCU UR4, c[0x0][0x3a0] ;  /* 0x00007400ff0477ac */ /* 0x000e640008000800 */
[----:B-1----:R-:W-:-:S04]  /*07f0*/  IMAD R19, R11, UR4, R2 ;  /* 0x000000040b137c24 */ /* 0x002fc8000f8e0202 */
[----:B0-----:R-:W-:-:S06]  /*0800*/  IMAD.WIDE.U32 R4, R19, 0x4, R4 ;  /* 0x0000000413047825 */ /* 0x001fcc00078e0004 */
[----:B------:R-:W2:Y:S01]  /*0810*/  LDG.E R4, desc[UR6][R4.64] ;  /* 0x0000000604047981 */ /* 0x000ea2000c1e1900 */
[----:B------:R-:W-:Y:S01]  /*0820*/  IMAD R18, R6, UR4, R7 ;  /* 0x0000000406127c24 */ /* 0x000fe2000f8e0207 */
[----:B------:R-:W-:Y:S01]  /*0830*/  BSSY.RECONVERGENT B0, `(.L_x_24) ;  /* 0x000000e000007945 */ /* 0x000fe20003800200 */
[----:B------:R-:W-:Y:S02]  /*0840*/  IMAD.IADD R7, R7, 0x1, R2 ;  /* 0x0000000107077824 */ /* 0x000fe400078e0202 */
[----:B------:R-:W-:-:S03]  /*0850*/  IMAD.IADD R0, R11, 0x1, R9 ;  /* 0x000000010b007824 */ /* 0x000fc600078e0209 */
[----:B------:R-:W-:Y:S02]  /*0860*/  ISETP.GE.AND P0, PT, R7, R18, PT ;  /* 0x000000120700720c */ /* 0x000fe40003f06270 */
[----:B------:R-:W-:Y:S01]  /*0870*/  ISETP.GE.U32.AND P1, PT, R11, R0, PT ;  /* 0x000000000b00720c */ /* 0x000fe20003f26070 */
[----:B--2---:R-:W-:-:S10]  /*0880*/  FMUL R13, R4, R13 ;  /* 0x0000000d040d7220 */ /* 0x004fd40000400000 */
[----:B------:R-:W-:Y:S05]  /*0890*/  @P0 BRA `(.L_x_25) ;  /* 0x00000000001c0947 */ /* 0x000fea0003800000 */
[----:B------:R-:W0:Y:S01]  /*08a0*/  LDC.64 R4, c[0x0][0x380] ;  /* 0x0000e000ff047b82 */ /* 0x000e220000000a00 */
[----:B------:R-:W-:-:S07]  /*08b0*/  IMAD.MOV.U32 R19, RZ, RZ, R7 ;  /* 0x000000ffff137224 */ /* 0x000fce00078e0007 */
.L_x_26:
[----:B0-----:R-:W-:-:S04]  /*08c0*/  IMAD.WIDE R6, R19, 0x4, R4 ;  /* 0x0000000413067825 */ /* 0x001fc800078e0204 */
[----:B------:R-:W-:Y:S01]  /*08d0*/  VIADD R19, R19, UR4 ;  /* 0x0000000413137c36 */ /* 0x000fe20008000000 */
[----:B------:R1:W-:Y:S04]  /*08e0*/  STG.E desc[UR6][R6.64], R13 ;  /* 0x0000000d06007986 */ /* 0x0003e8000c101906 */
[----:B------:R-:W-:-:S13]  /*08f0*/  ISETP.GE.AND P0, PT, R19, R18, PT ;  /* 0x000000121300720c */ /* 0x000fda0003f06270 */
[----:B-1----:R-:W-:Y:S05]  /*0900*/  @!P0 BRA `(.L_x_26) ;  /* 0xfffffffc00ec8947 */ /* 0x002fea000383ffff */
.L_x_25:
[----:B------:R-:W-:Y:S05]  /*0910*/  BSYNC.RECONVERGENT B0 ;  /* 0x0000000000007941 */ /* 0x000fea0003800200 */
.L_x_24:
[----:B------:R-:W-:Y:S05]  /*0920*/  @P1 BRA `(.L_x_27) ;  /* 0x0000000400381947 */ /* 0x000fea0003800000 */
[----:B------:R-:W-:Y:S02]  /*0930*/  ISETP.GE.U32.AND P0, PT, R9, 0x10, PT ;  /* 0x000000100900780c */ /* 0x000fe40003f06070 */
[----:B------:R-:W-:-:S11]  /*0940*/  ISETP.NE.AND P1, PT, R17, RZ, PT ;  /* 0x000000ff1100720c */ /* 0x000fd60003f25270 */
[----:B------:R-:W-:Y:S05]  /*0950*/  @!P0 BRA `(.L_x_28) ;  /* 0x00000000007c8947 */ /* 0x000fea0003800000 */
[----:B------:R-:W-:-:S05]  /*0960*/  UMOV UR4, URZ ;  /* 0x000000ff00047c82 */ /* 0x000fca0008000000 */
.L_x_29:
        /* <DEDUP_REMOVED lines=12> */
[----:B------:R-:W5:Y:S01]  /*0a30*/  LDG.E R26, desc[UR6][R4.64+0x3c] ;  /* 0x00003c06041a7981 */ /* 0x000f62000c1e1900 */
[----:B--2---:R-:W-:-:S03]  /*0a40*/  IADD3 R23, PT, PT, R23, R22, R3 ;  /* 0x0000001617177210 */ /* 0x004fc60007ffe003 */
[----:B------:R-:W2:Y:S04]  /*0a50*/  LDG.E R22, desc[UR6][R4.64+0x28] ;  /* 0x0000280604167981 */ /* 0x000ea8000c1e1900 */
[----:B------:R-:W2:Y:S01]  /*0a60*/  LDG.E R3, desc[UR6][R4.64+0x2c] ;  /* 0x00002c0604037981 */ /* 0x000ea2000c1e1900 */
[----:B---3--:R-:W-:-:S03]  /*0a70*/  IADD3 R27, PT, PT, R25, R24, R23 ;  /* 0x00000018191b7210 */ /* 0x008fc60007ffe017 */
[----:B------:R-:W3:Y:S04]  /*0a80*/  LDG.E R25, desc[UR6][R4.64+0x30] ;  /* 0x0000300604197981 */ /* 0x000ee8000c1e1900 */
[----:B------:R-:W3:Y:S04]  /*0a90*/  LDG.E R24, desc[UR6][R4.64+0x34] ;  /* 0x0000340604187981 */ /* 0x000ee8000c1e1900 */
[----:B------:R-:W3:Y:S01]  /*0aa0*/  LDG.E R23, desc[UR6][R4.64+0x38] ;  /* 0x0000380604177981 */ /* 0x000ee2000c1e1900 */
[----:B------:R-:W-:Y:S01]  /*0ab0*/  UIADD3 UR4, UPT, UPT, UR4, 0x10, URZ ;  /* 0x0000001004047890 */ /* 0x000fe2000fffe0ff */
[----:B----4-:R-:W-:-:S04]  /*0ac0*/  IADD3 R7, PT, PT, R18, R7, R27 ;  /* 0x0000000712077210 */ /* 0x010fc80007ffe01b */
[----:B-----5:R-:W-:Y:S02]  /*0ad0*/  IADD3 R6, PT, PT, R21, R6, R7 ;  /* 0x0000000615067210 */ /* 0x020fe40007ffe007 */
[----:B------:R-:W-:Y:S02]  /*0ae0*/  ISETP.NE.AND P0, PT, R15, UR4, PT ;  /* 0x000000040f007c0c */ /* 0x000fe4000bf05270 */
[----:B------:R-:W-:Y:S01]  /*0af0*/  IADD3 R6, PT, PT, R19, R20, R6 ;  /* 0x0000001413067210 */ /* 0x000fe20007ffe006 */
[----:B------:R-:W-:-:S03]  /*0b00*/  VIADD R11, R11, 0x10 ;  /* 0x000000100b0b7836 */ /* 0x000fc60000000000 */
[----:B--2---:R-:W-:-:S04]  /*0b10*/  IADD3 R3, PT, PT, R3, R22, R6 ;  /* 0x0000001603037210 */ /* 0x004fc80007ffe006 */
[----:B---3--:R-:W-:-:S04]  /*0b20*/  IADD3 R3, PT, PT, R24, R25, R3 ;  /* 0x0000001918037210 */ /* 0x008fc80007ffe003 */
[----:B------:R-:W-:Y:S01]  /*0b30*/  IADD3 R3, PT, PT, R26, R23, R3 ;  /* 0x000000171a037210 */ /* 0x000fe20007ffe003 */
[----:B------:R-:W-:Y:S06]  /*0b40*/  @P0 BRA `(.L_x_29) ;  /* 0xfffffffc00880947 */ /* 0x000fec000383ffff */
.L_x_28:
[----:B------:R-:W-:Y:S05]  /*0b50*/  @!P1 BRA `(.L_x_27) ;  /* 0x0000000000ac9947 */ /* 0x000fea0003800000 */
[----:B------:R-:W-:Y:S02]  /*0b60*/  ISETP.GE.U32.AND P0, PT, R12, 0x7, PT ;  /* 0x000000070c00780c */ /* 0x000fe40003f06070 */
[----:B------:R-:W-:-:S11]  /*0b70*/  ISETP.NE.AND P1, PT, R16, RZ, PT ;  /* 0x000000ff1000720c */ /* 0x000fd60003f25270 */
        /* <DEDUP_REMOVED lines=16> */
.L_x_30:
        /* <DEDUP_REMOVED lines=13> */
.L_x_31:
        /* <DEDUP_REMOVED lines=12> */
.L_x_27:
[----:B------:R-:W0:Y:S02]  /*0e10*/  LDCU UR4, c[0x0][0x398] ;  /* 0x00007300ff0477ac */ /* 0x000e240008000800 */
[----:B0-----:R-:W-:-:S13]  /*0e20*/  ISETP.GE.AND P0, PT, R0, UR4, PT ;  /* 0x0000000400007c0c */ /* 0x001fda000bf06270 */
[----:B------:R-:W-:Y:S05]  /*0e30*/  @!P0 BRA `(.L_x_32) ;  /* 0xfffffff8001c8947 */ /* 0x000fea000383ffff */
[----:B------:R-:W-:Y:S01]  /*0e40*/  STS [R8], R13 ;  /* 0x0000000d08007388 */ /* 0x000fe20000000800 */
[----:B------:R-:W-:Y:S05]  /*0e50*/  EXIT ;  /* 0x000000000000794d */ /* 0x000fea0003800000 */
        .weak           $__internal_0_$__cuda_sm20_rcp_rn_f32_slowpath
        .type           $__internal_0_$__cuda_sm20_rcp_rn_f32_slowpath,@function
        .size           $__internal_0_$__cuda_sm20_rcp_rn_f32_slowpath,(.L_x_90 - $__internal_0_$__cuda_sm20_rcp_rn_f32_slowpath)
$__internal_0_$__cuda_sm20_rcp_rn_f32_slowpath:
[----:B------:R-:W-:Y:S02]  /*0e60*/  IMAD.SHL.U32 R5, R18, 0x2, RZ ;  /* 0x0000000212057824 */ /* 0x000fe400078e00ff */
[----:B------:R-:W-:-:S03]  /*0e70*/  IMAD.MOV.U32 R0, RZ, RZ, R18 ;  /* 0x000000ffff007224 */ /* 0x000fc600078e0012 */
[----:B------:R-:W-:-:S04]  /*0e80*/  SHF.R.U32.HI R5, RZ, 0x18, R5 ;  /* 0x00000018ff057819 */ /* 0x000fc80000011605 */
[----:B------:R-:W-:-:S13]  /*0e90*/  ISETP.NE.U32.AND P0, PT, R5, RZ, PT ;  /* 0x000000ff0500720c */ /* 0x000fda0003f05070 */
[----:B------:R-:W-:Y:S05]  /*0ea0*/  @P0 BRA `(.L_x_33) ;  /* 0x00000000002c0947 */ /* 0x000fea0003800000 */
[----:B------:R-:W-:-:S05]  /*0eb0*/  IMAD.SHL.U32 R5, R0, 0x2, RZ ;  /* 0x0000000200057824 */ /* 0x000fca00078e00ff */
[----:B------:R-:W-:-:S13]  /*0ec0*/  ISETP.NE.AND P0, PT, R5, RZ, PT ;  /* 0x000000ff0500720c */ /* 0x000fda0003f05270 */
[----:B------:R2:W3:Y:S01]  /*0ed0*/  @!P0 MUFU.RCP R5, R0 ;  /* 0x0000000000058308 */ /* 0x0004e20000001000 */
[----:B------:R-:W-:Y:S05]  /*0ee0*/  @!P0 BRA `(.L_x_34) ;  /* 0x0000000000a48947 */ /* 0x000fea0003800000 */
[----:B------:R-:W-:-:S04]  /*0ef0*/  FFMA R13, R0, 1.84467440737095516160e+19, RZ ;  /* 0x5f800000000d7823 */ /* 0x000fc800000000ff */
[----:B--2---:R-:W3:Y:S02]  /*0f00*/  MUFU.RCP R0, R13 ;  /* 0x0000000d00007308 */ /* 0x004ee40000001000 */
[----:B---3--:R-:W-:-:S04]  /*0f10*/  FFMA R5, R13, R0, -1 ;  /* 0xbf8000000d057423 */ /* 0x008fc80000000000 */
[----:B------:R-:W-:-:S04]  /*0f20*/  FADD.FTZ R5, -R5, -RZ ;  /* 0x800000ff05057221 */ /* 0x000fc80000010100 */
[----:B------:R-:W-:-:S04]  /*0f30*/  FFMA R0, R0, R5, R0 ;  /* 0x0000000500007223 */ /* 0x000fc80000000000 */
[----:B------:R-:W-:Y:S01]  /*0f40*/  FFMA R5, R0, 1.84467440737095516160e+19, RZ ;  /* 0x5f80000000057823 */ /* 0x000fe200000000ff */
[----:B------:R-:W-:Y:S06]  /*0f50*/  BRA `(.L_x_34) ;  /* 0x0000000000887947 */ /* 0x000fec0003800000 */
.L_x_33:
[----:B------:R-:W-:-:S05]  /*0f60*/  VIADD R13, R5, 0xffffff03 ;  /* 0xffffff03050d7836 */ /* 0x000fca0000000000 */
[----:B------:R-:W-:-:S13]  /*0f70*/  ISETP.GT.U32.AND P0, PT, R13, 0x1, PT ;  /* 0x000000010d00780c */ /* 0x000fda0003f04070 */
[----:B------:R-:W-:Y:S05]  /*0f80*/  @P0 BRA `(.L_x_35) ;  /* 0x0000000000780947 */ /* 0x000fea0003800000 */
[----:B------:R-:W-:Y:S01]  /*0f90*/  LOP3.LUT R18, R0, 0x7fffff, RZ, 0xc0, !PT ;  /* 0x007fffff00127812 */ /* 0x000fe200078ec0ff */
[----:B------:R-:W-:Y:S02]  /*0fa0*/  IMAD.MOV.U32 R22, RZ, RZ, 0x3 ;  /* 0x00000003ff167424 */ /* 0x000fe400078e00ff */
[----:B------:R-:W-:Y:S01]  /*0fb0*/  VIADD R5, R5, 0xffffff04 ;  /* 0xffffff0405057836 */ /* 0x000fe20000000000 */
[----:B------:R-:W-:Y:S02]  /*0fc0*/  LOP3.LUT R18, R18, 0x3f800000, RZ, 0xfc, !PT ;  /* 0x3f80000012127812 */ /* 0x000fe400078efcff */
[----:B------:R-:W-:Y:S02]  /*0fd0*/  SHF.L.U32 R23, R22, R13, RZ ;  /* 0x0000000d16177219 */ /* 0x000fe400000006ff */
[----:B------:R-:W0:Y:S02]  /*0fe0*/  MUFU.RCP R19, R18 ;  /* 0x0000001200137308 */ /* 0x000e240000001000 */
[----:B0-----:R-:W-:-:S04]  /*0ff0*/  FFMA R20, R18, R19, -1 ;  /* 0xbf80000012147423 */ /* 0x001fc80000000013 */
[----:B------:R-:W-:-:S04]  /*1000*/  FADD.FTZ R20, -R20, -RZ ;  /* 0x800000ff14147221 */ /* 0x000fc80000010100 */
[CCC-:B------:R-:W-:Y:S01]  /*1010*/  FFMA.RM R21, R19.reuse, R20.reuse, R19.reuse ;  /* 0x0000001413157223 */ /* 0x1c0fe20000004013 */
[----:B------:R-:W-:-:S04]  /*1020*/  FFMA.RP R20, R19, R20, R19 ;  /* 0x0000001413147223 */ /* 0x000fc80000008013 */
[C---:B------:R-:W-:Y:S02]  /*1030*/  LOP3.LUT R19, R21.reuse, 0x7fffff, RZ, 0xc0, !PT ;  /* 0x007fffff15137812 */ /* 0x040fe400078ec0ff */
[----:B------:R-:W-:Y:S02]  /*1040*/  FSETP.NEU.FTZ.AND P0, PT, R21, R20, PT ;  /* 0x000000141500720b */ /* 0x000fe40003f1d000 */
[----:B------:R-:W-:Y:S02]  /*1050*/  LOP3.LUT R20, R19, 0x800000, RZ, 0xfc, !PT ;  /* 0x0080000013147812 */ /* 0x000fe400078efcff */
[----:B------:R-:W-:Y:S02]  /*1060*/  SEL R19, RZ, 0xffffffff, !P0 ;  /* 0xffffffffff137807 */ /* 0x000fe40004000000 */
[----:B------:R-:W-:Y:S02]  /*1070*/  LOP3.LUT R18, R23, R20, RZ, 0xc0, !PT ;  /* 0x0000001417127212 */ /* 0x000fe400078ec0ff */
[----:B------:R-:W-:Y:S01]  /*1080*/  SHF.R.U32.HI R5, RZ, R5, R20 ;  /* 0x00000005ff057219 */ /* 0x000fe20000011614 */
[----:B------:R-:W-:Y:S01]  /*1090*/  IMAD.MOV R19, RZ, RZ, -R19 ;  /* 0x000000ffff137224 */ /* 0x000fe200078e0a13 */
[----:B------:R-:W-:-:S04]  /*10a0*/  SHF.R.U32.HI R18, RZ, R13, R18 ;  /* 0x0000000dff127219 */ /* 0x000fc80000011612 */
[----:B------:R-:W-:Y:S02]  /*10b0*/  LOP3.LUT P1, RZ, R19, R13, R20, 0xf8, !PT ;  /* 0x0000000d13ff7212 */ /* 0x000fe4000782f814 */
[C---:B------:R-:W-:Y:S02]  /*10c0*/  LOP3.LUT P0, RZ, R18.reuse, 0x1, RZ, 0xc0, !PT ;  /* 0x0000000112ff7812 */ /* 0x040fe4000780c0ff */
[----:B------:R-:W-:-:S04]  /*10d0*/  LOP3.LUT P2, RZ, R18, 0x2, RZ, 0xc0, !PT ;  /* 0x0000000212ff7812 */ /* 0x000fc8000784c0ff */
[----:B------:R-:W-:Y:S02]  /*10e0*/  PLOP3.LUT P0, PT, P0, P1, P2, 0xe0, 0x0 ;  /* 0x000000000000781c */ /* 0x000fe40000703c20 */
[----:B------:R-:W-:Y:S02]  /*10f0*/  LOP3.LUT P1, RZ, R0, 0x7fffff, RZ, 0xc0, !PT ;  /* 0x007fffff00ff7812 */ /* 0x000fe4000782c0ff */
[----:B------:R-:W-:-:S05]  /*1100*/  SEL R13, RZ, 0x1, !P0 ;  /* 0x00000001ff0d7807 */ /* 0x000fca0004000000 */
[----:B------:R-:W-:-:S05]  /*1110*/  IMAD.MOV R13, RZ, RZ, -R13 ;  /* 0x000000ffff0d7224 */ /* 0x000fca00078e0a0d */
[----:B------:R-:W-:-:S13]  /*1120*/  ISETP.GE.AND P0, PT, R13, RZ, PT ;  /* 0x000000ff0d00720c */ /* 0x000fda0003f06270 */
[----:B------:R-:W-:-:S04]  /*1130*/  @!P0 VIADD R5, R5, 0x1 ;  /* 0x0000000105058836 */ /* 0x000fc80000000000 */
[----:B------:R-:W-:-:S05]  /*1140*/  @!P1 IMAD.SHL.U32 R5, R5, 0x2, RZ ;  /* 0x0000000205059824 */ /* 0x000fca00078e00ff */
[----:B------:R-:W-:Y:S01]  /*1150*/  LOP3.LUT R5, R5, 0x80000000, R0, 0xf8, !PT ;  /* 0x8000000005057812 */ /* 0x000fe200078ef800 */
[----:B------:R-:W-:Y:S06]  /*1160*/  BRA `(.L_x_34) ;  /* 0x0000000000047947 */ /* 0x000fec0003800000 */
.L_x_35:
[----:B------:R0:W1:Y:S02]  /*1170*/  MUFU.RCP R5, R0 ;  /* 0x0000000000057308 */ /* 0x0000640000001000 */
.L_x_34:
[----:B-1-3--:R-:W-:Y:S02]  /*1180*/  IMAD.MOV.U32 R13, RZ, RZ, R5 ;  /* 0x000000ffff0d7224 */ /* 0x00afe400078e0005 */
[----:B------:R-:W-:-:S04]  /*1190*/  IMAD.MOV.U32 R5, RZ, RZ, 0x0 ;  /* 0x00000000ff057424 */ /* 0x000fc800078e00ff */
[----:B0-2---:R-:W-:Y:S05]  /*11a0*/  RET.REL.NODEC R4 `(_Z18backprop_mean_poolPfPKfPKiiii) ;  /* 0xffffffec04947950 */ /* 0x005fea0003c3ffff */
.L_x_36:
        /* <DEDUP_REMOVED lines=13> */
.L_x_90:


//--------------------- .text._Z8max_poolPfPiPKfPKiiii --------------------------
	.section	.text._Z8max_poolPfPiPKfPKiiii,"ax",@progbits
	.align	128
        .global         _Z8max_poolPfPiPKfPKiiii
        .type           _Z8max_poolPfPiPKfPKiiii,@function
        .size           _Z8max_poolPfPiPKfPKiiii,(.L_x_94 - _Z8max_poolPfPiPKfPKiiii)
        .other          _Z8max_poolPfPiPKfPKiiii,@"STO_CUDA_ENTRY STV_DEFAULT"
_Z8max_poolPfPiPKfPKiiii:
.text._Z8max_poolPfPiPKfPKiiii:
        /* <DEDUP_REMOVED lines=20> */
.L_x_39:
        /* <DEDUP_REMOVED lines=29> */
.L_x_38:
        /* <DEDUP_REMOVED lines=20> */
.L_x_40:
        /* <DEDUP_REMOVED lines=14> */
.L_x_41:
[----:B------:R-:W-:Y:S05]  /*0530*/  @!P1 BRA `(.L_x_37) ;  /* 0x0000000000249947 */ /* 0x000fea0003800000 */
[----:B------:R-:W1:Y:S01]  /*0540*/  LDC.64 R8, c[0x0][0x398] ;  /* 0x0000e600ff087b82 */ /* 0x000e620000000a00 */
[----:B------:R-:W-:-:S05]  /*0550*/  UMOV UR4, URZ ;  /* 0x000000ff00047c82 */ /* 0x000fca0008000000 */
.L_x_42:
[----:B-1----:R-:W-:-:S06]  /*0560*/  IMAD.WIDE.U32 R6, R2, 0x4, R8 ;  /* 0x0000000402067825 */ /* 0x002fcc00078e0008 */
[----:B0-----:R-:W2:Y:S01]  /*0570*/  LDG.E R6, desc[UR8][R6.64] ;  /* 0x0000000806067981 */ /* 0x001ea2000c1e1900 */
[----:B------:R-:W-:Y:S01]  /*0580*/  UIADD3 UR4, UPT, UPT, UR4, 0x1, URZ ;  /* 0x0000000104047890 */ /* 0x000fe2000fffe0ff */
[----:B------:R-:W-:-:S05]  /*0590*/  VIADD R2, R2, 0x1 ;  /* 0x0000000102027836 */ /* 0x000fca0000000000 */
[----:B------:R-:W-:Y:S01]  /*05a0*/  ISETP.NE.AND P0, PT, R11, UR4, PT ;  /* 0x000000040b007c0c */ /* 0x000fe2000bf05270 */
[----:B--2---:R-:W-:-:S12]  /*05b0*/  IMAD.IADD R5, R6, 0x1, R5 ;  /* 0x0000000106057824 */ /* 0x004fd800078e0205 */
[----:B------:R-:W-:Y:S05]  /*05c0*/  @P0 BRA `(.L_x_42) ;  /* 0xfffffffc00e40947 */ /* 0x000fea000383ffff */
.L_x_37:
        /* <DEDUP_REMOVED lines=13> */
[----:B------:R-:W-:Y:S01]  /*06a0*/  VIADD R7, R17, 0xffffffff ;  /* 0xffffffff11077836 */ /* 0x000fe20000000000 */
[----:B-1----:R-:W-:Y:S01]  /*06b0*/  ULEA UR4, UR6, UR4, 0x18 ;  /* 0x0000000406047291 */ /* 0x002fe2000f8ec0ff */
[----:B------:R-:W-:Y:S01]  /*06c0*/  IMAD.MOV R12, RZ, RZ, -R12 ;  /* 0x000000ffff0c7224 */ /* 0x000fe200078e0a0c */
[----:B------:R-:W-:Y:S01]  /*06d0*/  ULEA UR5, UR6, UR5, 0x18 ;  /* 0x0000000506057291 */ /* 0x000fe2000f8ec0ff */
[----:B------:R-:W-:Y:S02]  /*06e0*/  ISETP.GE.U32.AND P0, PT, R6, 0x7, PT ;  /* 0x000000070600780c */ /* 0x000fe40003f06070 */
[----:B------:R-:W-:Y:S02]  /*06f0*/  ISETP.GE.U32.AND P1, PT, R7, 0x3, PT ;  /* 0x000000030700780c */ /* 0x000fe40003f26070 */
[----:B------:R-:W-:-:S02]  /*0700*/  LEA R11, R0, UR4, 0x2 ;  /* 0x00000004000b7c11 */ /* 0x000fc4000f8e10ff */
[----:B--2---:R-:W-:Y:S02]  /*0710*/  IADD3 R2, P2, PT, R2, 0x20, RZ ;  /* 0x0000002002027810 */ /* 0x004fe40007f5e0ff */
[----:B------:R-:W-:-:S03]  /*0720*/  LEA R10, R0, UR5, 0x1 ;  /* 0x00000005000a7c11 */ /* 0x000fc6000f8e08ff */
[----:B------:R-:W-:-:S08]  /*0730*/  IMAD.X R3, RZ, RZ, R3, P2 ;  /* 0x000000ffff037224 */ /* 0x000fd000010e0603 */
.L_x_51:
[----:B0-----:R-:W0:Y:S01]  /*0740*/  LDCU UR4, c[0x0][0x3a8] ;  /* 0x00007500ff0477ac */ /* 0x001e220008000800 */
[----:B-1----:R-:W1:Y:S08]  /*0750*/  LDC.64 R8, c[0x0][0x398] ;  /* 0x0000e600ff087b82 */ /* 0x002e700000000a00 */
[----:B------:R-:W2:Y:S01]  /*0760*/  LDC.64 R6, c[0x0][0x390] ;  /* 0x0000e400ff067b82 */ /* 0x000ea20000000a00 */
[----:B0-----:R-:W-:Y:S01]  /*0770*/  IMAD.U32 R14, RZ, RZ, UR4 ;  /* 0x00000004ff0e7e24 */ /* 0x001fe2000f8e00ff */
[----:B------:R-:W0:Y:S03]  /*0780*/  LDCU UR4, c[0x0][0x3a8] ;  /* 0x00007500ff0477ac */ /* 0x000e260008000800 */
[----:B------:R-:W-:-:S02]  /*0790*/  IMAD R15, R5, R14, RZ ;  /* 0x0000000e050f7224 */ /* 0x000fc400078e02ff */
[----:B-1----:R-:W-:-:S04]  /*07a0*/  IMAD.WIDE R8, R4, 0x4, R8 ;  /* 0x0000000404087825 */ /* 0x002fc800078e0208 */
[----:B------:R-:W-:Y:S02]  /*07b0*/  IMAD.IADD R19, R15, 0x1, R0 ;  /* 0x000000010f137824 */ /* 0x000fe400078e0200 */
[----:B------:R-:W3:Y:S02]  /*07c0*/  LDG.E R9, desc[UR8][R8.64] ;  /* 0x0000000808097981 */ /* 0x000ee4000c1e1900 */
[----:B--2---:R-:W-:-:S05]  /*07d0*/  IMAD.WIDE.U32 R6, R19, 0x4, R6 ;  /* 0x0000000413067825 */ /* 0x004fca00078e0006 */
[----:B------:R-:W2:Y:S01]  /*07e0*/  LDG.E R20, desc[UR8][R6.64] ;  /* 0x0000000806147981 */ /* 0x000ea2000c1e1900 */
[----:B------:R-:W-:Y:S01]  /*07f0*/  IMAD.IADD R19, R19, 0x1, R14 ;  /* 0x0000000113137824 */ /* 0x000fe200078e020e */
[----:B------:R-:W-:Y:S01]  /*0800*/  BSSY.RECONVERGENT B0, `(.L_x_43) ;  /* 0x0000014000007945 */ /* 0x000fe20003800200 */
[----:B---3--:R-:W-:-:S05]  /*0810*/  IMAD R22, R9, R14, R15 ;  /* 0x0000000e09167224 */ /* 0x008fca00078e020f */
[----:B------:R-:W-:Y:S01]  /*0820*/  ISETP.GE.AND P2, PT, R19, R22, PT ;  /* 0x000000161300720c */ /* 0x000fe20003f46270 */
[----:B--2---:R1:W-:Y:S04]  /*0830*/  STS [R11], R20 ;  /* 0x000000140b007388 */ /* 0x0043e80000000800 */
[----:B------:R1:W-:Y:S08]  /*0840*/  STS.U16 [R10], RZ ;  /* 0x000000ff0a007388 */ /* 0x0003f00000000400 */
[----:B0-----:R-:W-:Y:S05]  /*0850*/  @P2 BRA `(.L_x_44) ;  /* 0x0000000000382947 */ /* 0x001fea0003800000 */
[----:B------:R-:W0:Y:S01]  /*0860*/  LDC.64 R6, c[0x0][0x390] ;  /* 0x0000e400ff067b82 */ /* 0x000e220000000a00 */
[----:B------:R-:W-:-:S07]  /*0870*/  IMAD.MOV.U32 R15, RZ, RZ, 0x1 ;  /* 0x00000001ff0f7424 */ /* 0x000fce00078e00ff */
.L_x_45:
[----:B0-----:R-:W-:-:S06]  /*0880*/  IMAD.WIDE R8, R19, 0x4, R6 ;  /* 0x0000000413087825 */ /* 0x001fcc00078e0206 */
[----:B------:R-:W2:Y:S01]  /*0890*/  LDG.E R8, desc[UR8][R8.64] ;  /* 0x0000000808087981 */ /* 0x000ea2000c1e1900 */
[----:B------:R-:W-:Y:S02]  /*08a0*/  IMAD.U32 R14, RZ, RZ, UR4 ;  /* 0x00000004ff0e7e24 */ /* 0x000fe4000f8e00ff */
[----:B------:R-:W-:Y:S02]  /*08b0*/  VIADD R21, R15, 0x1 ;  /* 0x000000010f157836 */ /* 0x000fe40000000000 */
[----:B------:R-:W-:-:S05]  /*08c0*/  IMAD.IADD R19, R19, 0x1, R14 ;  /* 0x0000000113137824 */ /* 0x000fca00078e020e */
[----:B------:R-:W-:Y:S02]  /*08d0*/  ISETP.GE.AND P3, PT, R19, R22, PT ;  /* 0x000000161300720c */ /* 0x000fe40003f66270 */
[----:B--2---:R-:W-:-:S13]  /*08e0*/  FSETP.GT.AND P2, PT, R8, R20, PT ;  /* 0x000000140800720b */ /* 0x004fda0003f44000 */
[----:B------:R-:W-:Y:S01]  /*08f0*/  @P2 STS [R11], R8 ;  /* 0x000000080b002388 */ /* 0x000fe20000000800 */
[----:B-1----:R-:W-:-:S03]  /*0900*/  @P2 IMAD.MOV.U32 R20, RZ, RZ, R8 ;  /* 0x000000ffff142224 */ /* 0x002fc600078e0008 */
[----:B------:R0:W-:Y:S02]  /*0910*/  @P2 STS.U16 [R10], R15 ;  /* 0x0000000f0a002388 */ /* 0x0001e40000000400 */
[----:B0-----:R-:W-:Y:S01]  /*0920*/  PRMT R15, R21, 0x7610, R15 ;  /* 0x00007610150f7816 */ /* 0x001fe2000000000f */
[----:B------:R-:W-:Y:S06]  /*0930*/  @!P3 BRA `(.L_x_45) ;  /* 0xfffffffc00d0b947 */ /* 0x000fec000383ffff */
.L_x_44:
[----:B------:R-:W-:Y:S05]  /*0940*/  BSYNC.RECONVERGENT B0 ;  /* 0x0000000000007941 */ /* 0x000fea0003800200 */
.L_x_43:
[----:B------:R-:W-:Y:S01]  /*0950*/  BAR.SYNC.DEFER_BLOCKING 0x0 ;  /* 0x0000000000007b1d */ /* 0x000fe20000010000 */
[----:B------:R-:W-:-:S04]  /*0960*/  IMAD.MOV.U32 R15, RZ, RZ, R4 ;  /* 0x000000ffff0f7224 */ /* 0x000fc800078e0004 */
[----:B------:R-:W-:-:S03]  /*0970*/  IMAD R21, R15, R14, R0 ;  /* 0x0000000e0f157224 */ /* 0x000fc600078e0200 */
[----:B------:R-:W0:Y:S01]  /*0980*/  LDC.64 R6, c[0x0][0x380] ;  /* 0x0000e000ff067b82 */ /* 0x000e220000000a00 */
[----:B------:R-:W-:-:S05]  /*0990*/  IMAD.IADD R4, R15, 0x1, R13 ;  /* 0x000000010f047824 */ /* 0x000fca00078e020d */
[----:B------:R-:W-:Y:S02]  /*09a0*/  ISETP.GE.U32.AND P2, PT, R15, R4, PT ;  /* 0x000000040f00720c */ /* 0x000fe40003f46070 */
[----:B------:R-:W2:Y:S01]  /*09b0*/  LDC.64 R8, c[0x0][0x388] ;  /* 0x0000e200ff087b82 */ /* 0x000ea20000000a00 */
[----:B------:R-:W3:Y:S04]  /*09c0*/  LDS R19, [R11] ;  /* 0x000000000b137984 */ /* 0x000ee80000000800 */
[----:B------:R-:W4:Y:S01]  /*09d0*/  LDS.S16 R23, [R10] ;  /* 0x000000000a177984 */ /* 0x000f220000000600 */
[----:B0-----:R-:W-:-:S04]  /*09e0*/  IMAD.WIDE.U32 R6, R21, 0x4, R6 ;  /* 0x0000000415067825 */ /* 0x001fc800078e0006 */
[----:B--2---:R-:W-:Y:S01]  /*09f0*/  IMAD.WIDE.U32 R8, R21, 0x4, R8 ;  /* 0x0000000415087825 */ /* 0x004fe200078e0008 */
[----:B---3--:R0:W-:Y:S04]  /*0a00*/  STG.E desc[UR8][R6.64], R19 ;  /* 0x0000001306007986 */ /* 0x0081e8000c101908 */
[----:B----4-:R0:W-:Y:S01]  /*0a10*/  STG.E desc[UR8][R8.64], R23 ;  /* 0x0000001708007986 */ /* 0x0101e2000c101908 */
[----:B------:R-:W-:Y:S05]  /*0a20*/  @P2 BRA `(.L_x_46) ;  /* 0x00000004002c2947 */ /* 0x000fea0003800000 */
[----:B------:R-:W-:Y:S02]  /*0a30*/  ISETP.GE.U32.AND P3, PT, R13, 0x10, PT ;  /* 0x000000100d00780c */ /* 0x000fe40003f66070 */
[----:B------:R-:W-:-:S11]  /*0a40*/  ISETP.NE.AND P2, PT, R18, RZ, PT ;  /* 0x000000ff1200720c */ /* 0x000fd60003f45270 */
[----:B------:R-:W-:Y:S05]  /*0a50*/  @!P3 BRA `(.L_x_47) ;  /* 0x000000000078b947 */ /* 0x000fea0003800000 */
[----:B0-----:R-:W-:-:S07]  /*0a60*/  IMAD.MOV.U32 R8, RZ, RZ, R12 ;  /* 0x000000ffff087224 */ /* 0x001fce00078e000c */
.L_x_48:
[----:B------:R-:W-:-:S05]  /*0a70*/  IMAD.WIDE R6, R15, 0x4, R2 ;  /* 0x000000040f067825 */ /* 0x000fca00078e0202 */
[----:B------:R-:W2:Y:S04]  /*0a80*/  LDG.E R22, desc[UR8][R6.64+-0x20] ;  /* 0xffffe00806167981 */ /* 0x000ea8000c1e1900 */
[----:B------:R-:W2:Y:S04]  /*0a90*/  LDG.E R21, desc[UR8][R6.64+-0x1c] ;  /* 0xffffe40806157981 */ /* 0x000ea8000c1e1900 */
[----:B------:R-:W3:Y:S04]  /*0aa0*/  LDG.E R24, desc[UR8][R6.64+-0x18] ;  /* 0xffffe80806187981 */ /* 0x000ee8000c1e1900 */
[----:B------:R-:W3:Y:S04]  /*0ab0*/  LDG.E R23, desc[UR8][R6.64+-0x14] ;  /* 0xffffec0806177981 */ /* 0x000ee8000c1e1900 */
[----:B------:R-:W4:Y:S04]  /*0ac0*/  LDG.E R19, desc[UR8][R6.64+-0x10] ;  /* 0xfffff00806137981 */ /* 0x000f28000c1e1900 */
[----:B-1----:R-:W4:Y:S04]  /*0ad0*/  LDG.E R20, desc[UR8][R6.64+-0xc] ;  /* 0xfffff40806147981 */ /* 0x002f28000c1e1900 */
        /* <DEDUP_REMOVED lines=9> */
[----:B------:R-:W3:Y:S01]  /*0b70*/  LDG.E R21, desc[UR8][R6.64+0xc] ;  /* 0x00000c0806157981 */ /* 0x000ee2000c1e1900 */
[----:B----4-:R-:W-:-:S03]  /*0b80*/  IADD3 R20, PT, PT, R20, R19, R23 ;  /* 0x0000001314147210 */ /* 0x010fc60007ffe017 */
[----:B------:R-:W4:Y:S04]  /*0b90*/  LDG.E R23, desc[UR8][R6.64+0x14] ;  /* 0x0000140806177981 */ /* 0x000f28000c1e1900 */
[----:B------:R-:W4:Y:S01]  /*0ba0*/  LDG.E R19, desc[UR8][R6.64+0x18] ;  /* 0x0000180806137981 */ /* 0x000f22000c1e1900 */
[----:B------:R-:W-:Y:S01]  /*0bb0*/  VIADD R8, R8, 0x10 ;  /* 0x0000001008087836 */ /* 0x000fe20000000000 */
[----:B-----5:R-:W-:-:S04]  /*0bc0*/  IADD3 R9, PT, PT, R14, R9, R20 ;  /* 0x000000090e097210 */ /* 0x020fc80007ffe014 */
[----:B------:R-:W-:Y:S01]  /*0bd0*/  ISETP.NE.AND P3, PT, R8, RZ, PT ;  /* 0x000000ff0800720c */ /* 0x000fe20003f65270 */
[----:B------:R-:W-:Y:S01]  /*0be0*/  VIADD R15, R15, 0x10 ;  /* 0x000000100f0f7836 */ /* 0x000fe20000000000 */
[----:B--2---:R-:W-:-:S04]  /*0bf0*/  IADD3 R5, PT, PT, R5, R22, R9 ;  /* 0x0000001605057210 */ /* 0x004fc80007ffe009 */
[----:B---3--:R-:W-:-:S04]  /*0c00*/  IADD3 R5, PT, PT, R21, R24, R5 ;  /* 0x0000001815057210 */ /* 0x008fc80007ffe005 */
[----:B----4-:R-:W-:-:S04]  /*0c10*/  IADD3 R26, PT, PT, R23, R26, R5 ;  /* 0x0000001a171a7210 */ /* 0x010fc80007ffe005 */
[----:B------:R-:W-:Y:S01]  /*0c20*/  IADD3 R5, PT, PT, R25, R19, R26 ;  /* 0x0000001319057210 */ /* 0x000fe20007ffe01a */
[----:B------:R-:W-:Y:S06]  /*0c30*/  @P3 BRA `(.L_x_48) ;  /* 0xfffffffc008c3947 */ /* 0x000fec000383ffff */
.L_x_47:
[----:B------:R-:W-:Y:S05]  /*0c40*/  @!P2 BRA `(.L_x_46) ;  /* 0x0000000000a4a947 */ /* 0x000fea0003800000 */
[----:B------:R-:W-:Y:S01]  /*0c50*/  ISETP.NE.AND P2, PT, R17, RZ, PT ;  /* 0x000000ff1100720c */ /* 0x000fe20003f45270 */
[----:B------:R-:W-:-:S12]  /*0c60*/  @!P0 BRA `(.L_x_49) ;  /* 0x00000000003c8947 */ /* 0x000fd80003800000 */
[----:B0-----:R-:W0:Y:S02]  /*0c70*/  LDC.64 R6, c[0x0][0x398] ;  /* 0x0000e600ff067b82 */ /* 0x001e240000000a00 */
[----:B0-----:R-:W-:-:S05]  /*0c80*/  IMAD.WIDE R6, R15, 0x4, R6 ;  /* 0x000000040f067825 */ /* 0x001fca00078e0206 */
[----:B------:R-:W2:Y:S04]  /*0c90*/  LDG.E R8, desc[UR8][R6.64] ;  /* 0x0000000806087981 */ /* 0x000ea8000c1e1900 */
[----:B------:R-:W2:Y:S04]  /*0ca0*/  LDG.E R9, desc[UR8][R6.64+0x4] ;  /* 0x0000040806097981 */ /* 0x000ea8000c1e1900 */
[----:B------:R-:W3:Y:S04]  /*0cb0*/  LDG.E R19, desc[UR8][R6.64+0x8] ;  /* 0x0000080806137981 */ /* 0x000ee8000c1e1900 */
[----:B------:R-:W3:Y:S04]  /*0cc0*/  LDG.E R14, desc[UR8][R6.64+0xc] ;  /* 0x00000c08060e7981 */ /* 0x000ee8000c1e1900 */
[----:B------:R-:W4:Y:S04]  /*0cd0*/  LDG.E R21, desc[UR8][R6.64+0x10] ;  /* 0x0000100806157981 */ /* 0x000f28000c1e1900 */
[----:B-1----:R-:W4:Y:S04]  /*0ce0*/  LDG.E R20, desc[UR8][R6.64+0x14] ;  /* 0x0000140806147981 */ /* 0x002f28000c1e1900 */
[----:B------:R-:W5:Y:S04]  /*0cf0*/  LDG.E R23, desc[UR8][R6.64+0x18] ;  /* 0x0000180806177981 */ /* 0x000f68000c1e1900 */
[----:B------:R-:W5:Y:S01]  /*0d00*/  LDG.E R22, desc[UR8][R6.64+0x1c] ;  /* 0x00001c0806167981 */ /* 0x000f62000c1e1900 */
[----:B------:R-:W-:Y:S01]  /*0d10*/  VIADD R15, R15, 0x8 ;  /* 0x000000080f0f7836 */ /* 0x000fe20000000000 */
[----:B--2---:R-:W-:-:S04]  /*0d20*/  IADD3 R8, PT, PT, R9, R8, R5 ;  /* 0x0000000809087210 */ /* 0x004fc80007ffe005 */
[----:B---3--:R-:W-:-:S04]  /*0d30*/  IADD3 R8, PT, PT, R14, R19, R8 ;  /* 0x000000130e087210 */ /* 0x008fc80007ffe008 */
[----:B----4-:R-:W-:-:S04]  /*0d40*/  IADD3 R8, PT, PT, R20, R21, R8 ;  /* 0x0000001514087210 */ /* 0x010fc80007ffe008 */
[----:B-----5:R-:W-:-:S07]  /*0d50*/  IADD3 R5, PT, PT, R22, R23, R8 ;  /* 0x0000001716057210 */ /* 0x020fce0007ffe008 */
.L_x_49:
        /* <DEDUP_REMOVED lines=12> */
.L_x_50:
[----:B------:R-:W-:Y:S05]  /*0e20*/  @!P2 BRA `(.L_x_46) ;  /* 0x00000000002ca947 */ /* 0x000fea0003800000 */
[----:B0-----:R-:W0:Y:S02]  /*0e30*/  LDC.64 R6, c[0x0][0x398] ;  /* 0x0000e600ff067b82 */ /* 0x001e240000000a00 */
        /* <DEDUP_REMOVED lines=10> */
.L_x_46:
[----:B------:R-:W2:Y:S02]  /*0ee0*/  LDCU UR4, c[0x0][0x3a0] ;  /* 0x00007400ff0477ac */ /* 0x000ea40008000800 */
[----:B--2---:R-:W-:-:S13]  /*0ef0*/  ISETP.GE.AND P2, PT, R4, UR4, PT ;  /* 0x0000000404007c0c */ /* 0x004fda000bf46270 */
[----:B------:R-:W-:Y:S05]  /*0f00*/  @P2 EXIT ;  /* 0x000000000000294d */ /* 0x000fea0003800000 */
[----:B------:R-:W-:Y:S05]  /*0f10*/  BRA `(.L_x_51) ;  /* 0xfffffff800087947 */ /* 0x000fea000383ffff */
.L_x_52:
        /* <DEDUP_REMOVED lines=14> */
.L_x_94:


//--------------------- .text._Z9mean_poolPfPKfPKiiii --------------------------
	.section	.text._Z9mean_poolPfPKfPKiiii,"ax",@progbits
	.align	128
        .global         _Z9mean_poolPfPKfPKiiii
        .type           _Z9mean_poolPfPKfPKiiii,@function
        .size           _Z9mean_poolPfPKfPKiiii,(.L_x_91 - _Z9mean_poolPfPKfPKiiii)
        .other          _Z9mean_poolPfPKfPKiiii,@"STO_CUDA_ENTRY STV_DEFAULT"
_Z9mean_poolPfPKfPKiiii:
.text._Z9mean_poolPfPKfPKiiii:
        /* <DEDUP_REMOVED lines=17> */
[----:B------:R-:W-:Y:S02]  /*0110*/  LOP3.LUT R2, R0, 0x7ffffff0, RZ, 0xc0, !PT ;  /* 0x7ffffff000027812 */ /* 0x000fe400078ec0ff */
[----:B------:R-:W-:-:S07]  /*0120*/  CS2R R4, SRZ ;  /* 0x0000000000047805 */ /* 0x000fce000001ff00 */
.L_x_55:
        /* <DEDUP_REMOVED lines=29> */
.L_x_54:
        /* <DEDUP_REMOVED lines=20> */
.L_x_56:
        /* <DEDUP_REMOVED lines=14> */
.L_x_57:
[----:B------:R-:W-:Y:S05]  /*0520*/  @!P1 BRA `(.L_x_53) ;  /* 0x0000000000249947 */ /* 0x000fea0003800000 */
[----:B------:R-:W1:Y:S01]  /*0530*/  LDC.64 R8, c[0x0][0x390] ;  /* 0x0000e400ff087b82 */ /* 0x000e620000000a00 */
[----:B------:R-:W-:-:S05]  /*0540*/  UMOV UR4, URZ ;  /* 0x000000ff00047c82 */ /* 0x000fca0008000000 */
.L_x_58:
[----:B-1----:R-:W-:-:S06]  /*0550*/  IMAD.WIDE.U32 R6, R2, 0x4, R8 ;  /* 0x0000000402067825 */ /* 0x002fcc00078e0008 */
[----:B0-----:R-:W2:Y:S01]  /*0560*/  LDG.E R7, desc[UR6][R6.64] ;  /* 0x0000000606077981 */ /* 0x001ea2000c1e1900 */
[----:B------:R-:W-:Y:S01]  /*0570*/  UIADD3 UR4, UPT, UPT, UR4, 0x1, URZ ;  /* 0x0000000104047890 */ /* 0x000fe2000fffe0ff */
[----:B------:R-:W-:-:S05]  /*0580*/  VIADD R2, R2, 0x1 ;  /* 0x0000000102027836 */ /* 0x000fca0000000000 */
[----:B------:R-:W-:Y:S01]  /*0590*/  ISETP.NE.AND P0, PT, R11, UR4, PT ;  /* 0x000000040b007c0c */ /* 0x000fe2000bf05270 */
[----:B--2---:R-:W-:-:S12]  /*05a0*/  IMAD.IADD R4, R7, 0x1, R4 ;  /* 0x0000000107047824 */ /* 0x004fd800078e0204 */
[----:B------:R-:W-:Y:S05]  /*05b0*/  @P0 BRA `(.L_x_58) ;  /* 0xfffffffc00e40947 */ /* 0x000fea000383ffff */
.L_x_53:
        /* <DEDUP_REMOVED lines=14> */
.L_x_70:
[----:B01----:R-:W0:Y:S01]  /*06a0*/  LDC.64 R6, c[0x0][0x390] ;  /* 0x0000e400ff067b82 */ /* 0x003e220000000a00 */
[----:B------:R-:W1:Y:S01]  /*06b0*/  LDCU UR4, c[0x0][0x3a0] ;  /* 0x00007400ff0477ac */ /* 0x000e620008000800 */
[----:B0-----:R-:W-:-:S06]  /*06c0*/  IMAD.WIDE R6, R0, 0x4, R6 ;  /* 0x0000000400067825 */ /* 0x001fcc00078e0206 */
[----:B------:R-:W2:Y:S01]  /*06d0*/  LDG.E R6, desc[UR6][R6.64] ;  /* 0x0000000606067981 */ /* 0x000ea2000c1e1900 */
[----:B-1----:R-:W-:Y:S01]  /*06e0*/  IMAD.U32 R20, RZ, RZ, UR4 ;  /* 0x00000004ff147e24 */ /* 0x002fe2000f8e00ff */
[----:B------:R-:W0:Y:S01]  /*06f0*/  LDCU UR4, c[0x0][0x3a0] ;  /* 0x00007400ff0477ac */ /* 0x000e220008000800 */
[----:B------:R-:W-:Y:S01]  /*0700*/  BSSY.RECONVERGENT B0, `(.L_x_59) ;  /* 0x0000020000007945 */ /* 0x000fe20003800200 */
[----:B------:R1:W-:Y:S01]  /*0710*/  STS [R11], RZ ;  /* 0x000000ff0b007388 */ /* 0x0003e20000000800 */
[-C--:B------:R-:W-:Y:S02]  /*0720*/  IMAD R2, R4, R20.reuse, RZ ;  /* 0x0000001404027224 */ /* 0x080fe400078e02ff */
[----:B------:R-:W-:Y:S02]  /*0730*/  IMAD.MOV.U32 R5, RZ, RZ, R0 ;  /* 0x000000ffff057224 */ /* 0x000fe400078e0000 */
[----:B------:R-:W-:Y:S02]  /*0740*/  IMAD.IADD R13, R2, 0x1, R3 ;  /* 0x00000001020d7824 */ /* 0x000fe400078e0203 */
[----:B--2---:R-:W-:-:S05]  /*0750*/  IMAD R12, R6, R20, R2 ;  /* 0x00000014060c7224 */ /* 0x004fca00078e0202 */
[----:B------:R-:W-:-:S13]  /*0760*/  ISETP.GE.AND P0, PT, R13, R12, PT ;  /* 0x0000000c0d00720c */ /* 0x000fda0003f06270 */
[----:B01----:R-:W-:Y:S05]  /*0770*/  @P0 BRA `(.L_x_60) ;  /* 0x0000000000600947 */ /* 0x003fea0003800000 */
[----:B------:R-:W-:-:S05]  /*0780*/  I2FP.F32.S32 R9, R6 ;  /* 0x0000000600097245 */ /* 0x000fca0000201400 */
[----:B------:R-:W-:-:S05]  /*0790*/  VIADD R0, R9, 0x1800000 ;  /* 0x0180000009007836 */ /* 0x000fca0000000000 */
[----:B------:R-:W-:-:S04]  /*07a0*/  LOP3.LUT R0, R0, 0x7f800000, RZ, 0xc0, !PT ;  /* 0x7f80000000007812 */ /* 0x000fc800078ec0ff */
[----:B------:R-:W-:-:S13]  /*07b0*/  ISETP.GT.U32.AND P0, PT, R0, 0x1ffffff, PT ;  /* 0x01ffffff0000780c */ /* 0x000fda0003f04070 */
[----:B------:R-:W-:Y:S05]  /*07c0*/  @P0 BRA `(.L_x_61) ;  /* 0x00000000000c0947 */ /* 0x000fea0003800000 */
[----:B------:R-:W-:-:S07]  /*07d0*/  MOV R6, 0x7f0 ;  /* 0x000007f000067802 */ /* 0x000fce0000000f00 */
[----:B------:R-:W-:Y:S05]  /*07e0*/  CALL.REL.NOINC `($__internal_1_$__cuda_sm20_rcp_rn_f32_slowpath) ;  /* 0x0000000400b47944 */ /* 0x000fea0003c00000 */
[----:B------:R-:W-:Y:S05]  /*07f0*/  BRA `(.L_x_62) ;  /* 0x0000000000107947 */ /* 0x000fea0003800000 */
.L_x_61:
[----:B------:R-:W0:Y:S02]  /*0800*/  MUFU.RCP R0, R9 ;  /* 0x0000000900007308 */ /* 0x000e240000001000 */
[----:B0-----:R-:W-:-:S04]  /*0810*/  FFMA R2, R9, R0, -1 ;  /* 0xbf80000009027423 */ /* 0x001fc80000000000 */
[----:B------:R-:W-:-:S04]  /*0820*/  FADD.FTZ R7, -R2, -RZ ;  /* 0x800000ff02077221 */ /* 0x000fc80000010100 */
[----:B------:R-:W-:-:S07]  /*0830*/  FFMA R0, R0, R7, R0 ;  /* 0x0000000700007223 */ /* 0x000fce0000000000 */
.L_x_62:
[----:B------:R-:W0:Y:S01]  /*0840*/  LDC.64 R6, c[0x0][0x388] ;  /* 0x0000e200ff067b82 */ /* 0x000e220000000a00 */
[----:B------:R-:W-:Y:S01]  /*0850*/  BSSY.RECONVERGENT B1, `(.L_x_63) ;  /* 0x0000009000017945 */ /* 0x000fe20003800200 */
[----:B------:R-:W-:-:S07]  /*0860*/  IMAD.MOV.U32 R2, RZ, RZ, RZ ;  /* 0x000000ffff027224 */ /* 0x000fce00078e00ff */
.L_x_64:
[----:B0-----:R-:W-:-:S06]  /*0870*/  IMAD.WIDE R8, R13, 0x4, R6 ;  /* 0x000000040d087825 */ /* 0x001fcc00078e0206 */
[----:B------:R-:W2:Y:S01]  /*0880*/  LDG.E R9, desc[UR6][R8.64] ;  /* 0x0000000608097981 */ /* 0x000ea2000c1e1900 */
[----:B------:R-:W-:-:S04]  /*0890*/  IMAD.U32 R20, RZ, RZ, UR4 ;  /* 0x00000004ff147e24 */ /* 0x000fc8000f8e00ff */
[----:B------:R-:W-:-:S05]  /*08a0*/  IMAD.IADD R13, R13, 0x1, R20 ;  /* 0x000000010d0d7824 */ /* 0x000fca00078e0214 */
[----:B------:R-:W-:Y:S01]  /*08b0*/  ISETP.GE.AND P0, PT, R13, R12, PT ;  /* 0x0000000c0d00720c */ /* 0x000fe20003f06270 */
[----:B--2---:R-:W-:-:S12]  /*08c0*/  FFMA R2, R9, R0, R2 ;  /* 0x0000000009027223 */ /* 0x004fd80000000002 */
[----:B------:R-:W-:Y:S05]  /*08d0*/  @!P0 BRA `(.L_x_64) ;  /* 0xfffffffc00e48947 */ /* 0x000fea000383ffff */
[----:B------:R-:W-:Y:S05]  /*08e0*/  BSYNC.RECONVERGENT B1 ;  /* 0x0000000000017941 */ /* 0x000fea0003800200 */
.L_x_63:
[----:B------:R0:W-:Y:S02]  /*08f0*/  STS [R11], R2 ;  /* 0x000000020b007388 */ /* 0x0001e40000000800 */
.L_x_60:
[----:B------:R-:W-:Y:S05]  /*0900*/  BSYNC.RECONVERGENT B0 ;  /* 0x0000000000007941 */ /* 0x000fea0003800200 */
.L_x_59:
[----:B------:R-:W-:Y:S01]  /*0910*/  BAR.SYNC.DEFER_BLOCKING 0x0 ;  /* 0x0000000000007b1d */ /* 0x000fe20000010000 */
[C---:B------:R-:W-:Y:S02]  /*0920*/  IMAD R13, R5.reuse, R20, R3 ;  /* 0x00000014050d7224 */ /* 0x040fe400078e0203 */
[----:B------:R-:W-:-:S05]  /*0930*/  IMAD.IADD R0, R5, 0x1, R10 ;  /* 0x0000000105007824 */ /* 0x000fca00078e020a */
[----:B------:R-:W1:Y:S01]  /*0940*/  LDC.64 R6, c[0x0][0x380] ;  /* 0x0000e000ff067b82 */ /* 0x000e620000000a00 */
[----:B------:R-:W-:Y:S01]  /*0950*/  ISETP.GE.U32.AND P0, PT, R5, R0, PT ;  /* 0x000000000500720c */ /* 0x000fe20003f06070 */
[----:B------:R-:W2:Y:S01]  /*0960*/  LDS R9, [R11] ;  /* 0x000000000b097984 */ /* 0x000ea20000000800 */
[----:B-1----:R-:W-:-:S05]  /*0970*/  IMAD.WIDE.U32 R6, R13, 0x4, R6 ;  /* 0x000000040d067825 */ /* 0x002fca00078e0006 */
[----:B--2---:R1:W-:Y:S06]  /*0980*/  STG.E desc[UR6][R6.64], R9 ;  /* 0x0000000906007986 */ /* 0x0043ec000c101906 */
[----:B------:R-:W-:Y:S05]  /*0990*/  @P0 BRA `(.L_x_65) ;  /* 0x0000000400380947 */ /* 0x000fea0003800000 */
[----:B------:R-:W-:Y:S02]  /*09a0*/  ISETP.GE.U32.AND P0, PT, R10, 0x10, PT ;  /* 0x000000100a00780c */ /* 0x000fe40003f06070 */
[----:B------:R-:W-:-:S11]  /*09b0*/  ISETP.NE.AND P1, PT, R14, RZ, PT ;  /* 0x000000ff0e00720c */ /* 0x000fd60003f25270 */
[----:B------:R-:W-:Y:S05]  /*09c0*/  @!P0 BRA `(.L_x_66) ;  /* 0x00000000007c8947 */ /* 0x000fea0003800000 */
[----:B------:R-:W-:-:S05]  /*09d0*/  UMOV UR4, URZ ;  /* 0x000000ff00047c82 */ /* 0x000fca0008000000 */
.L_x_67:
[----:B-1----:R-:W1:Y:S02]  /*09e0*/  LDC.64 R6, c[0x0][0x390] ;  /* 0x0000e400ff067b82 */ /* 0x002e640000000a00 */
[----:B-1----:R-:W-:-:S05]  /*09f0*/  IMAD.WIDE R6, R5, 0x4, R6 ;  /* 0x0000000405067825 */ /* 0x002fca00078e0206 */
[----:B------:R-:W2:Y:S04]  /*0a00*/  LDG.E R23, desc[UR6][R6.64] ;  /* 0x0000000606177981 */ /* 0x000ea8000c1e1900 */
[----:B------:R-:W2:Y:S04]  /*0a10*/  LDG.E R20, desc[UR6][R6.64+0x4] ;  /* 0x0000040606147981 */ /* 0x000ea8000c1e1900 */
[----:B------:R-:W3:Y:S04]  /*0a20*/  LDG.E R25, desc[UR6][R6.64+0x8] ;  /* 0x0000080606197981 */ /* 0x000ee8000c1e1900 */
[----:B------:R-:W3:Y:S04]  /*0a30*/  LDG.E R22, desc[UR6][R6.64+0xc] ;  /* 0x00000c0606167981 */ /* 0x000ee8000c1e1900 */
[----:B0-----:R-:W4:Y:S04]  /*0a40*/  LDG.E R2, desc[UR6][R6.64+0x10] ;  /* 0x0000100606027981 */ /* 0x001f28000c1e1900 */
        /* <DEDUP_REMOVED lines=23> */
.L_x_66:
[----:B------:R-:W-:Y:S05]  /*0bc0*/  @!P1 BRA `(.L_x_65) ;  /* 0x0000000000ac9947 */ /* 0x000fea0003800000 */
[----:B------:R-:W-:Y:S02]  /*0bd0*/  ISETP.GE.U32.AND P0, PT, R18, 0x7, PT ;  /* 0x000000071200780c */ /* 0x000fe40003f06070 */
[----:B------:R-:W-:-:S11]  /*0be0*/  ISETP.NE.AND P1, PT, R15, RZ, PT ;  /* 0x000000ff0f00720c */ /* 0x000fd60003f25270 */
[----:B------:R-:W-:Y:S05]  /*0bf0*/  @!P0 BRA `(.L_x_68) ;  /* 0x00000000003c8947 */ /* 0x000fea0003800000 */
[----:B-1----:R-:W1:Y:S02]  /*0c00*/  LDC.64 R6, c[0x0][0x390] ;  /* 0x0000e400ff067b82 */ /* 0x002e640000000a00 */
[----:B-1----:R-:W-:-:S05]  /*0c10*/  IMAD.WIDE R6, R5, 0x4, R6 ;  /* 0x0000000405067825 */ /* 0x002fca00078e0206 */
[----:B------:R-:W2:Y:S04]  /*0c20*/  LDG.E R9, desc[UR6][R6.64] ;  /* 0x0000000606097981 */ /* 0x000ea8000c1e1900 */
[----:B0-----:R-:W2:Y:S04]  /*0c30*/  LDG.E R2, desc[UR6][R6.64+0x4] ;  /* 0x0000040606027981 */ /* 0x001ea8000c1e1900 */
        /* <DEDUP_REMOVED lines=11> */
.L_x_68:
        /* <DEDUP_REMOVED lines=9> */
[----:B------:R-:W3:Y:S01]  /*0d80*/  LDG.E R8, desc[UR6][R6.64+0xc] ;  /* 0x00000c0606087981 */ /* 0x000ee2000c1e1900 */
[----:B------:R-:W-:Y:S01]  /*0d90*/  VIADD R5, R5, 0x4 ;  /* 0x0000000405057836 */ /* 0x000fe20000000000 */
[----:B--2---:R-:W-:-:S04]  /*0da0*/  IADD3 R2, PT, PT, R2, R9, R4 ;  /* 0x0000000902027210 */ /* 0x004fc80007ffe004 */
[----:B---3--:R-:W-:-:S07]  /*0db0*/  IADD3 R4, PT, PT, R8, R13, R2 ;  /* 0x0000000d08047210 */ /* 0x008fce0007ffe002 */
.L_x_69:
[----:B------:R-:W-:Y:S05]  /*0dc0*/  @!P1 BRA `(.L_x_65) ;  /* 0x00000000002c9947 */ /* 0x000fea0003800000 */
[----:B-1----:R-:W1:Y:S02]  /*0dd0*/  LDC.64 R6, c[0x0][0x390] ;  /* 0x0000e400ff067b82 */ /* 0x002e640000000a00 */
[----:B-1----:R-:W-:-:S05]  /*0de0*/  IMAD.WIDE R6, R5, 0x4, R6 ;  /* 0x0000000405067825 */ /* 0x002fca00078e0206 */
        /* <DEDUP_REMOVED lines=9> */
.L_x_65:
[----:B------:R-:W2:Y:S02]  /*0e80*/  LDCU UR4, c[0x0][0x398] ;  /* 0x00007300ff0477ac */ /* 0x000ea40008000800 */
[----:B--2---:R-:W-:-:S13]  /*0e90*/  ISETP.GE.AND P0, PT, R0, UR4, PT ;  /* 0x0000000400007c0c */ /* 0x004fda000bf06270 */
[----:B------:R-:W-:Y:S05]  /*0ea0*/  @P0 EXIT ;  /* 0x000000000000094d */ /* 0x000fea0003800000 */
[----:B------:R-:W-:Y:S05]  /*0eb0*/  BRA `(.L_x_70) ;  /* 0xfffffff400f87947 */ /* 0x000fea000383ffff */
        .weak           $__internal_1_$__cuda_sm20_rcp_rn_f32_slowpath
        .type           $__internal_1_$__cuda_sm20_rcp_rn_f32_slowpath,@function
        .size           $__internal_1_$__cuda_sm20_rcp_rn_f32_slowpath,(.L_x_91 - $__internal_1_$__cuda_sm20_rcp_rn_f32_slowpath)
$__internal_1_$__cuda_sm20_rcp_rn_f32_slowpath:
[----:B------:R-:W-:Y:S01]  /*0ec0*/  IMAD.SHL.U32 R2, R9, 0x2, RZ ;  /* 0x0000000209027824 */ /* 0x000fe200078e00ff */
[----:B------:R-:W-:Y:S01]  /*0ed0*/  BSSY.RECONVERGENT B1, `(.L_x_71) ;  /* 0x0000031000017945 */ /* 0x000fe20003800200 */
[----:B------:R-:W-:-:S03]  /*0ee0*/  IMAD.MOV.U32 R0, RZ, RZ, R9 ;  /* 0x000000ffff007224 */ /* 0x000fc600078e0009 */
[----:B------:R-:W-:-:S04]  /*0ef0*/  SHF.R.U32.HI R2, RZ, 0x18, R2 ;  /* 0x00000018ff027819 */ /* 0x000fc80000011602 */
[----:B------:R-:W-:-:S13]  /*0f00*/  ISETP.NE.U32.AND P0, PT, R2, RZ, PT ;  /* 0x000000ff0200720c */ /* 0x000fda0003f05070 */
[----:B------:R-:W-:Y:S05]  /*0f10*/  @P0 BRA `(.L_x_72) ;  /* 0x0000000000280947 */ /* 0x000fea0003800000 */
[----:B------:R-:W-:-:S05]  /*0f20*/  IMAD.SHL.U32 R2, R0, 0x2, RZ ;  /* 0x0000000200027824 */ /* 0x000fca00078e00ff */
[----:B------:R-:W-:-:S13]  /*0f30*/  ISETP.NE.AND P0, PT, R2, RZ, PT ;  /* 0x000000ff0200720c */ /* 0x000fda0003f05270 */
[----:B------:R-:W-:Y:S01]  /*0f40*/  @P0 FFMA R8, R0, 1.84467440737095516160e+19, RZ ;  /* 0x5f80000000080823 */ /* 0x000fe200000000ff */
[----:B------:R-:W-:Y:S08]  /*0f50*/  @!P0 MUFU.RCP R7, R0 ;  /* 0x0000000000078308 */ /* 0x000ff00000001000 */
[----:B------:R-:W0:Y:S02]  /*0f60*/  @P0 MUFU.RCP R9, R8 ;  /* 0x0000000800090308 */ /* 0x000e240000001000 */
[----:B0-----:R-:W-:-:S04]  /*0f70*/  @P0 FFMA R2, R8, R9, -1 ;  /* 0xbf80000008020423 */ /* 0x001fc80000000009 */
[----:B------:R-:W-:-:S04]  /*0f80*/  @P0 FADD.FTZ R2, -R2, -RZ ;  /* 0x800000ff02020221 */ /* 0x000fc80000010100 */
[----:B------:R-:W-:-:S04]  /*0f90*/  @P0 FFMA R2, R9, R2, R9 ;  /* 0x0000000209020223 */ /* 0x000fc80000000009 */
[----:B------:R-:W-:Y:S01]  /*0fa0*/  @P0 FFMA R7, R2, 1.84467440737095516160e+19, RZ ;  /* 0x5f80000002070823 */ /* 0x000fe200000000ff */
[----:B------:R-:W-:Y:S06]  /*0fb0*/  BRA `(.L_x_73) ;  /* 0x0000000000887947 */ /* 0x000fec0003800000 */
.L_x_72:
[----:B------:R-:W-:-:S05]  /*0fc0*/  VIADD R7, R2, 0xffffff03 ;  /* 0xffffff0302077836 */ /* 0x000fca0000000000 */
[----:B------:R-:W-:-:S13]  /*0fd0*/  ISETP.GT.U32.AND P0, PT, R7, 0x1, PT ;  /* 0x000000010700780c */ /* 0x000fda0003f04070 */
[----:B------:R-:W-:Y:S05]  /*0fe0*/  @P0 BRA `(.L_x_74) ;  /* 0x0000000000780947 */ /* 0x000fea0003800000 */
[----:B------:R-:W-:Y:S01]  /*0ff0*/  LOP3.LUT R8, R0, 0x7fffff, RZ, 0xc0, !PT ;  /* 0x007fffff00087812 */ /* 0x000fe200078ec0ff */
[----:B------:R-:W-:-:S03]  /*1000*/  IMAD.MOV.U32 R22, RZ, RZ, 0x3 ;  /* 0x00000003ff167424 */ /* 0x000fc600078e00ff */
        /* <DEDUP_REMOVED lines=11> */
[----:B------:R-:W-:-:S03]  /*10c0*/  LOP3.LUT R8, R23, R20, RZ, 0xc0, !PT ;  /* 0x0000001417087212 */ /* 0x000fc600078ec0ff */
        /* <DEDUP_REMOVED lines=9> */
[----:B------:R-:W-:Y:S01]  /*1160*/  ISETP.GE.AND P0, PT, R7, RZ, PT ;  /* 0x000000ff0700720c */ /* 0x000fe20003f06270 */
[----:B------:R-:W-:-:S05]  /*1170*/  VIADD R7, R2, 0xffffff04 ;  /* 0xffffff0402077836 */ /* 0x000fca0000000000 */
[----:B------:R-:W-:-:S07]  /*1180*/  SHF.R.U32.HI R7, RZ, R7, R20 ;  /* 0x00000007ff077219 */ /* 0x000fce0000011614 */
[----:B------:R-:W-:-:S04]  /*1190*/  @!P0 VIADD R7, R7, 0x1 ;  /* 0x0000000107078836 */ /* 0x000fc80000000000 */
[----:B------:R-:W-:-:S05]  /*11a0*/  @!P1 IMAD.SHL.U32 R7, R7, 0x2, RZ ;  /* 0x0000000207079824 */ /* 0x000fca00078e00ff */
[----:B------:R-:W-:Y:S01]  /*11b0*/  LOP3.LUT R7, R7, 0x80000000, R0, 0xf8, !PT ;  /* 0x8000000007077812 */ /* 0x000fe200078ef800 */
[----:B------:R-:W-:Y:S06]  /*11c0*/  BRA `(.L_x_73) ;  /* 0x0000000000047947 */ /* 0x000fec0003800000 */
.L_x_74:
[----:B------:R0:W1:Y:S02]  /*11d0*/  MUFU.RCP R7, R0 ;  /* 0x0000000000077308 */ /* 0x0000640000001000 */
.L_x_73:
[----:B------:R-:W-:Y:S05]  /*11e0*/  BSYNC.RECONVERGENT B1 ;  /* 0x0000000000017941 */ /* 0x000fea0003800200 */
.L_x_71:
[----:B01----:R-:W-:Y:S02]  /*11f0*/  IMAD.MOV.U32 R0, RZ, RZ, R7 ;  /* 0x000000ffff007224 */ /* 0x003fe400078e0007 */
[----:B------:R-:W-:-:S04]  /*1200*/  IMAD.MOV.U32 R7, RZ, RZ, 0x0 ;  /* 0x00000000ff077424 */ /* 0x000fc800078e00ff */
[----:B------:R-:W-:Y:S05]  /*1210*/  RET.REL.NODEC R6 `(_Z9mean_poolPfPKfPKiiii) ;  /* 0xffffffec06787950 */ /* 0x000fea0003c3ffff */
.L_x_75:
        /* <DEDUP_REMOVED lines=14> */
.L_x_91:


//--------------------- .text._Z6maxoutPfPiPKfiii --------------------------
	.section	.text._Z6maxoutPfPiPKfiii,"ax",@progbits
	.align	128
        .global         _Z6maxoutPfPiPKfiii
        .type           _Z6maxoutPfPiPKfiii,@function
        .size           _Z6maxoutPfPiPKfiii,(.L_x_96 - _Z6maxoutPfPiPKfiii)
        .other          _Z6maxoutPfPiPKfiii,@"STO_CUDA_ENTRY STV_DEFAULT"
_Z6maxoutPfPiPKfiii:
.text._Z6maxoutPfPiPKfiii:
[----:B------:R-:W-:Y:S01]  /*0000*/  LDC R1, c[0x0][0x37c] ;  /* 0x0000df00ff017b82 */ /* 0x000fe20000000800 */
[----:B------:R-:W0:Y:S07]  /*0010*/  S2R R0, SR_TID.X ;  /* 0x0000000000007919 */ /* 0x000e2e0000002100 */
[----:B------:R-:W0:Y:S08]  /*0020*/  S2UR UR4, SR_CTAID.X ;  /* 0x00000000000479c3 */ /* 0x000e300000002500 */
[----:B------:R-:W0:Y:S08]  /*0030*/  LDC R3, c[0x0][0x360] ;  /* 0x0000d800ff037b82 */ /* 0x000e300000000800 */
[----:B------:R-:W1:Y:S01]  /*0040*/  LDC.64 R8, c[0x0][0x398] ;  /* 0x0000e600ff087b82 */ /* 0x000e620000000a00 */
[----:B0-----:R-:W-:Y:S01]  /*0050*/  IMAD R3, R3, UR4, R0 ;  /* 0x0000000403037c24 */ /* 0x001fe2000f8e0200 */
[----:B-1----:R-:W-:-:S04]  /*0060*/  ISETP.GE.AND P0, PT, R9, 0x1, PT ;  /* 0x000000010900780c */ /* 0x002fc80003f06270 */
[----:B------:R-:W-:-:S13]  /*0070*/  ISETP.GE.OR P0, PT, R3, R8, !P0 ;  /* 0x000000080300720c */ /* 0x000fda0004706670 */
[----:B------:R-:W-:Y:S05]  /*0080*/  @P0 EXIT ;  /* 0x000000000000094d */ /* 0x000fea0003800000 */
[----:B------:R-:W0:Y:S01]  /*0090*/  LDCU UR5, c[0x0][0x3a0] ;  /* 0x00007400ff0577ac */ /* 0x000e220008000800 */
[----:B------:R-:W1:Y:S01]  /*00a0*/  LDCU.64 UR6, c[0x0][0x388] ;  /* 0x00007100ff0677ac */ /* 0x000e620008000a00 */
[----:B------:R-:W2:Y:S01]  /*00b0*/  LDCU.64 UR8, c[0x0][0x390] ;  /* 0x00007200ff0877ac */ /* 0x000ea20008000a00 */
[----:B------:R-:W3:Y:S01]  /*00c0*/  LDCU.64 UR10, c[0x0][0x380] ;  /* 0x00007000ff0a77ac */ /* 0x000ee20008000a00 */
[----:B------:R-:W4:Y:S01]  /*00d0*/  LDCU.64 UR12, c[0x0][0x358] ;  /* 0x00006b00ff0c77ac */ /* 0x000f220008000a00 */
[----:B0-----:R-:W-:Y:S01]  /*00e0*/  UISETP.GE.AND UP0, UPT, UR5, 0x2, UPT ;  /* 0x000000020500788c */ /* 0x001fe2000bf06270 */
[----:B-1----:R-:W-:Y:S02]  /*00f0*/  IMAD.U32 R2, RZ, RZ, UR6 ;  /* 0x00000006ff027e24 */ /* 0x002fe4000f8e00ff */
[----:B------:R-:W-:Y:S02]  /*0100*/  IMAD.U32 R3, RZ, RZ, UR7 ;  /* 0x00000007ff037e24 */ /* 0x000fe4000f8e00ff */
[----:B--2---:R-:W-:-:S02]  /*0110*/  IMAD.U32 R6, RZ, RZ, UR8 ;  /* 0x00000008ff067e24 */ /* 0x004fc4000f8e00ff */
[----:B------:R-:W-:Y:S02]  /*0120*/  IMAD.U32 R7, RZ, RZ, UR9 ;  /* 0x00000009ff077e24 */ /* 0x000fe4000f8e00ff */
[----:B---3--:R-:W-:Y:S02]  /*0130*/  IMAD.U32 R4, RZ, RZ, UR10 ;  /* 0x0000000aff047e24 */ /* 0x008fe4000f8e00ff */
[----:B------:R-:W-:Y:S01]  /*0140*/  IMAD.U32 R5, RZ, RZ, UR11 ;  /* 0x0000000bff057e24 */ /* 0x000fe2000f8e00ff */
[----:B----4-:R-:W-:Y:S06]  /*0150*/  BRA.U !UP0, `(.L_x_76) ;  /* 0x0000001108087547 */ /* 0x010fec000b800000 */
[----:B------:R-:W-:Y:S02]  /*0160*/  UIADD3 UR9, UPT, UPT, UR5, 0xf, URZ ;  /* 0x0000000f05097890 */ /* 0x000fe4000fffe0ff */
[----:B------:R-:W-:Y:S02]  /*0170*/  UIADD3 UR6, UPT, UPT, UR5, 0x7, URZ ;  /* 0x0000000705067890 */ /* 0x000fe4000fffe0ff */
[----:B------:R-:W-:Y:S02]  /*0180*/  ULOP3.LUT UR4, UR9, 0xf, URZ, 0xc0, !UPT ;  /* 0x0000000f09047892 */ /* 0x000fe4000f8ec0ff */
[----:B------:R-:W-:Y:S02]  /*0190*/  ULOP3.LUT UR7, UR6, 0x7, URZ, 0xc0, !UPT ;  /* 0x0000000706077892 */ /* 0x000fe4000f8ec0ff */
[----:B------:R-:W-:Y:S02]  /*01a0*/  UIADD3 UR4, UPT, UPT, UR4, -0x1, URZ ;  /* 0xffffffff04047890 */ /* 0x000fe4000fffe0ff */
[----:B------:R-:W-:-:S02]  /*01b0*/  UIADD3 UR8, UPT, UPT, UR5, -0x1, URZ ;  /* 0xffffffff05087890 */ /* 0x000fc4000fffe0ff */
[----:B------:R-:W-:Y:S02]  /*01c0*/  UIADD3 UR7, UPT, UPT, UR7, -0x1, URZ ;  /* 0xffffffff07077890 */ /* 0x000fe4000fffe0ff */
[----:B------:R-:W-:Y:S02]  /*01d0*/  UISETP.GE.U32.AND UP0, UPT, UR4, 0x7, UPT ;  /* 0x000000070400788c */ /* 0x000fe4000bf06070 */
[----:B------:R-:W-:Y:S02]  /*01e0*/  UIADD3 UR5, UPT, UPT, UR5, -0x2, URZ ;  /* 0xfffffffe05057890 */ /* 0x000fe4000fffe0ff */
[----:B------:R-:W-:Y:S02]  /*01f0*/  ULOP3.LUT UR10, UR8, 0xfffffff0, URZ, 0xc0, !UPT ;  /* 0xfffffff0080a7892 */ /* 0x000fe4000f8ec0ff */
[----:B------:R-:W-:Y:S02]  /*0200*/  ULOP3.LUT UR6, UR6, 0x3, URZ, 0xc0, !UPT ;  /* 0x0000000306067892 */ /* 0x000fe4000f8ec0ff */
[----:B------:R-:W-:Y:S01]  /*0210*/  UISETP.GE.U32.AND UP1, UPT, UR7, 0x3, UPT ;  /* 0x000000030700788c */ /* 0x000fe2000bf26070 */
[----:B------:R-:W-:-:S10]  /*0220*/  UMOV UR4, URZ ;  /* 0x000000ff00047c82 */ /* 0x000fd40008000000 */
.L_x_83:
[----:B------:R0:W-:Y:S04]  /*0230*/  STG.E desc[UR12][R2.64], RZ ;  /* 0x000000ff02007986 */ /* 0x0001e8000c10190c */
[----:B------:R1:W2:Y:S01]  /*0240*/  LDG.E R9, desc[UR12][R6.64] ;  /* 0x0000000c06097981 */ /* 0x0002a2000c1e1900 */
[----:B------:R-:W-:Y:S01]  /*0250*/  UISETP.GE.U32.AND UP2, UPT, UR5, 0xf, UPT ;  /* 0x0000000f0500788c */ /* 0x000fe2000bf46070 */
[----:B------:R-:W-:Y:S01]  /*0260*/  IMAD.MOV.U32 R11, RZ, RZ, 0x1 ;  /* 0x00000001ff0b7424 */ /* 0x000fe200078e00ff */
[----:B-1----:R-:W-:-:S04]  /*0270*/  IADD3 R6, P0, PT, R6, 0x4, RZ ;  /* 0x0000000406067810 */ /* 0x002fc80007f1e0ff */
[----:B------:R-:W-:Y:S01]  /*0280*/  IADD3.X R7, PT, PT, RZ, R7, RZ, P0, !PT ;  /* 0x00000007ff077210 */ /* 0x000fe200007fe4ff */
[----:B--2---:R0:W-:Y:S02]  /*0290*/  STG.E desc[UR12][R4.64], R9 ;  /* 0x0000000904007986 */ /* 0x0041e4000c10190c */
[----:B------:R-:W-:Y:S06]  /*02a0*/  BRA.U !UP2, `(.L_x_77) ;  /* 0x000000050a9c7547 */ /* 0x000fec000b800000 */
[----:B------:R-:W-:-:S07]  /*02b0*/  IMAD.MOV.U32 R11, RZ, RZ, 0x1 ;  /* 0x00000001ff0b7424 */ /* 0x000fce00078e00ff */
.L_x_78:
[----:B------:R-:W2:Y:S02]  /*02c0*/  LDG.E R0, desc[UR12][R6.64] ;  /* 0x0000000c06007981 */ /* 0x000ea4000c1e1900 */
[----:B--2---:R-:W-:-:S13]  /*02d0*/  FSETP.GT.AND P0, PT, R0, R9, PT ;  /* 0x000000090000720b */ /* 0x004fda0003f04000 */
[----:B------:R-:W-:Y:S04]  /*02e0*/  @P0 STG.E desc[UR12][R2.64], R11 ;  /* 0x0000000b02000986 */ /* 0x000fe8000c10190c */
[----:B0-----:R-:W2:Y:S04]  /*02f0*/  @P0 LDG.E R9, desc[UR12][R6.64] ;  /* 0x0000000c06090981 */ /* 0x001ea8000c1e1900 */
[----:B--2---:R0:W-:Y:S04]  /*0300*/  @P0 STG.E desc[UR12][R4.64], R9 ;  /* 0x0000000904000986 */ /* 0x0041e8000c10190c */
[----:B------:R-:W2:Y:S02]  /*0310*/  LDG.E R0, desc[UR12][R6.64+0x4] ;  /* 0x0000040c06007981 */ /* 0x000ea4000c1e1900 */
[----:B--2---:R-:W-:-:S13]  /*0320*/  FSETP.GT.AND P0, PT, R0, R9, PT ;  /* 0x000000090000720b */ /* 0x004fda0003f04000 */
[----:B------:R-:W-:-:S05]  /*0330*/  @P0 VIADD R13, R11, 0x1 ;  /* 0x000000010b0d0836 */ /* 0x000fca0000000000 */
        /* <DEDUP_REMOVED lines=23> */
[----:B------:R-:W-:-:S05]  /*04b0*/  @P0 IADD3 R13, PT, PT, R11, 0x5, RZ ;  /* 0x000000050b0d0810 */ /* 0x000fca0007ffe0ff */
        /* <DEDUP_REMOVED lines=57> */
[----:B------:R-:W2:Y:S01]  /*0850*/  LDG.E R0, desc[UR12][R6.64+0x3c] ;  /* 0x00003c0c06007981 */ /* 0x000ea2000c1e1900 */
[----:B------:R-:W-:Y:S01]  /*0860*/  VIADD R13, R11, 0xf ;  /* 0x0000000f0b0d7836 */ /* 0x000fe20000000000 */
[----:B--2---:R-:W-:-:S13]  /*0870*/  FSETP.GT.AND P0, PT, R0, R9, PT ;  /* 0x000000090000720b */ /* 0x004fda0003f04000 */
[----:B------:R1:W-:Y:S04]  /*0880*/  @P0 STG.E desc[UR12][R2.64], R13 ;  /* 0x0000000d02000986 */ /* 0x0003e8000c10190c */
[----:B0-----:R0:W2:Y:S01]  /*0890*/  @P0 LDG.E R9, desc[UR12][R6.64+0x3c] ;  /* 0x00003c0c06090981 */ /* 0x0010a2000c1e1900 */
[----:B------:R-:W-:Y:S01]  /*08a0*/  IADD3 R0, P1, PT, R6, 0x40, RZ ;  /* 0x0000004006007810 */ /* 0x000fe20007f3e0ff */
[----:B------:R-:W-:-:S04]  /*08b0*/  VIADD R11, R11, 0x10 ;  /* 0x000000100b0b7836 */ /* 0x000fc80000000000 */
[----:B------:R-:W-:Y:S02]  /*08c0*/  IMAD.X R15, RZ, RZ, R7, P1 ;  /* 0x000000ffff0f7224 */ /* 0x000fe400008e0607 */
[----:B0-----:R-:W-:-:S03]  /*08d0*/  IMAD.MOV.U32 R6, RZ, RZ, R0 ;  /* 0x000000ffff067224 */ /* 0x001fc600078e0000 */
[----:B------:R-:W-:Y:S01]  /*08e0*/  MOV R7, R15 ;  /* 0x0000000f00077202 */ /* 0x000fe20000000f00 */
[----:B--2---:R1:W-:Y:S01]  /*08f0*/  @P0 STG.E desc[UR12][R4.64], R9 ;  /* 0x0000000904000986 */ /* 0x0043e2000c10190c */
[----:B------:R-:W-:-:S13]  /*0900*/  ISETP.NE.AND P0, PT, R13, UR10, PT ;  /* 0x0000000a0d007c0c */ /* 0x000fda000bf05270 */
[----:B-1----:R-:W-:Y:S05]  /*0910*/  @P0 BRA `(.L_x_78) ;  /* 0xfffffff800680947 */ /* 0x002fea000383ffff */
.L_x_77:
[----:B------:R-:W-:-:S09]  /*0920*/  ULOP3.LUT UP2, URZ, UR8, 0xf, URZ, 0xc0, !UPT ;  /* 0x0000000f08ff7892 */ /* 0x000fd2000f84c0ff */
[----:B------:R-:W-:Y:S05]  /*0930*/  BRA.U !UP2, `(.L_x_79) ;  /* 0x000000050aec7547 */ /* 0x000fea000b800000 */
[----:B------:R-:W-:Y:S01]  /*0940*/  ULOP3.LUT UP2, URZ, UR9, 0x7, URZ, 0xc0, !UPT ;  /* 0x0000000709ff7892 */ /* 0x000fe2000f84c0ff */
[----:B------:R-:W-:Y:S10]  /*0950*/  BRA.U !UP0, `(.L_x_80) ;  /* 0x0000000108d07547 */ /* 0x000ff4000b800000 */
        /* <DEDUP_REMOVED lines=44> */
[----:B------:R1:W-:Y:S04]  /*0c20*/  @P0 STG.E desc[UR12][R2.64], R13 ;  /* 0x0000000d02000986 */ /* 0x0003e8000c10190c */
[----:B0-----:R-:W2:Y:S01]  /*0c30*/  @P0 LDG.E R9, desc[UR12][R6.64+0x1c] ;  /* 0x00001c0c06090981 */ /* 0x001ea2000c1e1900 */
[----:B------:R-:W-:-:S03]  /*0c40*/  VIADD R11, R11, 0x8 ;  /* 0x000000080b0b7836 */ /* 0x000fc60000000000 */
[----:B--2---:R1:W-:Y:S01]  /*0c50*/  @P0 STG.E desc[UR12][R4.64], R9 ;  /* 0x0000000904000986 */ /* 0x0043e2000c10190c */
[----:B------:R-:W-:-:S05]  /*0c60*/  IADD3 R0, P0, PT, R6, 0x20, RZ ;  /* 0x0000002006007810 */ /* 0x000fca0007f1e0ff */
[----:B------:R-:W-:Y:S02]  /*0c70*/  IMAD.X R17, RZ, RZ, R7, P0 ;  /* 0x000000ffff117224 */ /* 0x000fe400000e0607 */
[----:B------:R-:W-:Y:S02]  /*0c80*/  IMAD.MOV.U32 R6, RZ, RZ, R0 ;  /* 0x000000ffff067224 */ /* 0x000fe400078e0000 */
[----:B------:R-:W-:-:S07]  /*0c90*/  IMAD.MOV.U32 R7, RZ, RZ, R17 ;  /* 0x000000ffff077224 */ /* 0x000fce00078e0011 */
.L_x_80:
[----:B------:R-:W-:Y:S05]  /*0ca0*/  BRA.U !UP2, `(.L_x_79) ;  /* 0x000000050a107547 */ /* 0x000fea000b800000 */
[----:B------:R-:W-:Y:S01]  /*0cb0*/  MOV R8, R6 ;  /* 0x0000000600087202 */ /* 0x000fe20000000f00 */
[----:B------:R-:W-:Y:S01]  /*0cc0*/  IMAD.MOV.U32 R17, RZ, RZ, R7 ;  /* 0x000000ffff117224 */ /* 0x000fe200078e0007 */
[----:B------:R-:W-:Y:S01]  /*0cd0*/  UISETP.NE.AND UP2, UPT, UR6, URZ, UPT ;  /* 0x000000ff0600728c */ /* 0x000fe2000bf45270 */
[----:B------:R-:W-:Y:S10]  /*0ce0*/  BRA.U !UP1, `(.L_x_81) ;  /* 0x0000000109707547 */ /* 0x000ff4000b800000 */
[----:B------:R-:W2:Y:S02]  /*0cf0*/  LDG.E R0, desc[UR12][R6.64] ;  /* 0x0000000c06007981 */ /* 0x000ea4000c1e1900 */
[----:B--2---:R-:W-:-:S13]  /*0d00*/  FSETP.GT.AND P0, PT, R0, R9, PT ;  /* 0x000000090000720b */ /* 0x004fda0003f04000 */
[----:B------:R-:W-:Y:S04]  /*0d10*/  @P0 STG.E desc[UR12][R2.64], R11 ;  /* 0x0000000b02000986 */ /* 0x000fe8000c10190c */
[----:B01----:R-:W2:Y:S04]  /*0d20*/  @P0 LDG.E R9, desc[UR12][R6.64] ;  /* 0x0000000c06090981 */ /* 0x003ea8000c1e1900 */
        /* <DEDUP_REMOVED lines=16> */
[----:B------:R2:W-:Y:S04]  /*0e30*/  @P0 STG.E desc[UR12][R2.64], R13 ;  /* 0x0000000d02000986 */ /* 0x0005e8000c10190c */
[----:B0-----:R-:W3:Y:S01]  /*0e40*/  @P0 LDG.E R9, desc[UR12][R6.64+0xc] ;  /* 0x00000c0c06090981 */ /* 0x001ee2000c1e1900 */
[----:B------:R-:W-:-:S03]  /*0e50*/  IADD3 R11, PT, PT, R11, 0x4, RZ ;  /* 0x000000040b0b7810 */ /* 0x000fc60007ffe0ff */
[----:B---3--:R2:W-:Y:S01]  /*0e60*/  @P0 STG.E desc[UR12][R4.64], R9 ;  /* 0x0000000904000986 */ /* 0x0085e2000c10190c */
[----:B------:R-:W-:-:S05]  /*0e70*/  IADD3 R8, P0, PT, R6, 0x10, RZ ;  /* 0x0000001006087810 */ /* 0x000fca0007f1e0ff */
[----:B------:R-:W-:Y:S02]  /*0e80*/  IMAD.X R17, RZ, RZ, R7, P0 ;  /* 0x000000ffff117224 */ /* 0x000fe400000e0607 */
[----:B------:R-:W-:Y:S02]  /*0e90*/  IMAD.MOV.U32 R6, RZ, RZ, R8 ;  /* 0x000000ffff067224 */ /* 0x000fe400078e0008 */
[----:B------:R-:W-:-:S07]  /*0ea0*/  IMAD.MOV.U32 R7, RZ, RZ, R17 ;  /* 0x000000ffff077224 */ /* 0x000fce00078e0011 */
.L_x_81:
[----:B------:R-:W-:Y:S05]  /*0eb0*/  BRA.U !UP2, `(.L_x_79) ;  /* 0x000000010a8c7547 */ /* 0x000fea000b800000 */
[----:B------:R-:W-:Y:S02]  /*0ec0*/  IMAD.MOV.U32 R6, RZ, RZ, R8 ;  /* 0x000000ffff067224 */ /* 0x000fe400078e0008 */
[----:B------:R-:W-:-:S05]  /*0ed0*/  IMAD.MOV.U32 R7, RZ, RZ, R17 ;  /* 0x000000ffff077224 */ /* 0x000fca00078e0011 */
[----:B------:R-:W3:Y:S02]  /*0ee0*/  LDG.E R0, desc[UR12][R6.64] ;  /* 0x0000000c06007981 */ /* 0x000ee4000c1e1900 */
[----:B---3--:R-:W-:-:S13]  /*0ef0*/  FSETP.GT.AND P0, PT, R0, R9, PT ;  /* 0x000000090000720b */ /* 0x008fda0003f04000 */
[----:B------:R3:W-:Y:S04]  /*0f00*/  @P0 STG.E desc[UR12][R2.64], R11 ;  /* 0x0000000b02000986 */ /* 0x0007e8000c10190c */
[----:B012---:R-:W2:Y:S01]  /*0f10*/  @P0 LDG.E R9, desc[UR12][R6.64] ;  /* 0x0000000c06090981 */ /* 0x007ea2000c1e1900 */
[----:B------:R-:W-:-:S03]  /*0f20*/  UISETP.NE.AND UP2, UPT, UR6, 0x1, UPT ;  /* 0x000000010600788c */ /* 0x000fc6000bf45270 */
[----:B--2---:R3:W-:Y:S01]  /*0f30*/  @P0 STG.E desc[UR12][R4.64], R9 ;  /* 0x0000000904000986 */ /* 0x0047e2000c10190c */
[----:B------:R-:W-:-:S04]  /*0f40*/  IADD3 R0, P0, PT, R8, 0x4, RZ ;  /* 0x0000000408007810 */ /* 0x000fc80007f1e0ff */
[----:B------:R-:W-:Y:S01]  /*0f50*/  MOV R6, R0 ;  /* 0x0000000000067202 */ /* 0x000fe20000000f00 */
[----:B------:R-:W-:-:S04]  /*0f60*/  IMAD.X R13, RZ, RZ, R17, P0 ;  /* 0x000000ffff0d7224 */ /* 0x000fc800000e0611 */
[----:B------:R-:W-:Y:S01]  /*0f70*/  IMAD.MOV.U32 R7, RZ, RZ, R13 ;  /* 0x000000ffff077224 */ /* 0x000fe200078e000d */
[----:B------:R-:W-:Y:S06]  /*0f80*/  BRA.U !UP2, `(.L_x_79) ;  /* 0x000000010a587547 */ /* 0x000fec000b800000 */
[----:B------:R-:W2:Y:S02]  /*0f90*/  LDG.E R0, desc[UR12][R6.64] ;  /* 0x0000000c06007981 */ /* 0x000ea4000c1e1900 */
[----:B--2---:R-:W-:-:S13]  /*0fa0*/  FSETP.GT.AND P0, PT, R0, R9, PT ;  /* 0x000000090000720b */ /* 0x004fda0003f04000 */
[----:B------:R-:W-:-:S05]  /*0fb0*/  @P0 VIADD R13, R11, 0x1 ;  /* 0x000000010b0d0836 */ /* 0x000fca0000000000 */
[----:B------:R4:W-:Y:S04]  /*0fc0*/  @P0 STG.E desc[UR12][R2.64], R13 ;  /* 0x0000000d02000986 */ /* 0x0009e8000c10190c */
[----:B---3--:R-:W2:Y:S01]  /*0fd0*/  @P0 LDG.E R9, desc[UR12][R6.64] ;  /* 0x0000000c06090981 */ /* 0x008ea2000c1e1900 */
[----:B------:R-:W-:-:S03]  /*0fe0*/  UISETP.NE.AND UP2, UPT, UR6, 0x2, UPT ;  /* 0x000000020600788c */ /* 0x000fc6000bf45270 */
[----:B--2---:R4:W-:Y:S01]  /*0ff0*/  @P0 STG.E desc[UR12][R4.64], R9 ;  /* 0x0000000904000986 */ /* 0x0049e2000c10190c */
[----:B------:R-:W-:-:S05]  /*1000*/  IADD3 R0, P0, PT, R8, 0x8, RZ ;  /* 0x0000000808007810 */ /* 0x000fca0007f1e0ff */
[----:B------:R-:W-:Y:S02]  /*1010*/  IMAD.X R15, RZ, RZ, R17, P0 ;  /* 0x000000ffff0f7224 */ /* 0x000fe400000e0611 */
[----:B------:R-:W-:Y:S02]  /*1020*/  IMAD.MOV.U32 R6, RZ, RZ, R0 ;  /* 0x000000ffff067224 */ /* 0x000fe400078e0000 */
[----:B------:R-:W-:Y:S01]  /*1030*/  IMAD.MOV.U32 R7, RZ, RZ, R15 ;  /* 0x000000ffff077224 */ /* 0x000fe200078e000f */
[----:B------:R-:W-:Y:S06]  /*1040*/  BRA.U !UP2, `(.L_x_79) ;  /* 0x000000010a287547 */ /* 0x000fec000b800000 */
[----:B------:R-:W2:Y:S02]  /*1050*/  LDG.E R0, desc[UR12][R6.64] ;  /* 0x0000000c06007981 */ /* 0x000ea4000c1e1900 */
[----:B--2---:R-:W-:Y:S02]  /*1060*/  FSETP.GT.AND P0, PT, R0, R9, PT ;  /* 0x000000090000720b */ /* 0x004fe40003f04000 */
[----:B------:R-:W-:-:S11]  /*1070*/  IADD3 R0, P1, PT, R8, 0xc, RZ ;  /* 0x0000000c08007810 */ /* 0x000fd60007f3e0ff */
[----:B------:R-:W-:Y:S05]  /*1080*/  @!P0 BRA `(.L_x_82) ;  /* 0x0000000000108947 */ /* 0x000fea0003800000 */
[----:B------:R-:W-:-:S05]  /*1090*/  IADD3 R11, PT, PT, R11, 0x2, RZ ;  /* 0x000000020b0b7810 */ /* 0x000fca0007ffe0ff */
[----:B------:R0:W-:Y:S04]  /*10a0*/  STG.E desc[UR12][R2.64], R11 ;  /* 0x0000000b02007986 */ /* 0x0001e8000c10190c */
[----:B------:R-:W2:Y:S04]  /*10b0*/  LDG.E R7, desc[UR12][R6.64] ;  /* 0x0000000c06077981 */ /* 0x000ea8000c1e1900 */
[----:B--2---:R0:W-:Y:S02]  /*10c0*/  STG.E desc[UR12][R4.64], R7 ;  /* 0x0000000704007986 */ /* 0x0041e4000c10190c */
.L_x_82:
[----:B0-----:R-:W-:Y:S02]  /*10d0*/  IMAD.X R7, RZ, RZ, R17, P1 ;  /* 0x000000ffff077224 */ /* 0x001fe400008e0611 */
[----:B------:R-:W-:-:S07]  /*10e0*/  IMAD.MOV.U32 R6, RZ, RZ, R0 ;  /* 0x000000ffff067224 */ /* 0x000fce00078e0000 */
.L_x_79:
[----:B------:R-:W5:Y:S01]  /*10f0*/  LDC R0, c[0x0][0x39c] ;  /* 0x0000e700ff007b82 */ /* 0x000f620000000800 */
[----:B------:R-:W-:Y:S01]  /*1100*/  UIADD3 UR4, UPT, UPT, UR4, 0x1, URZ ;  /* 0x0000000104047890 */ /* 0x000fe2000fffe0ff */
[----:B01234-:R-:W-:Y:S02]  /*1110*/  IADD3 R4, P1, PT, R4, 0x4, RZ ;  /* 0x0000000404047810 */ /* 0x01ffe40007f3e0ff */
[----:B------:R-:W-:-:S03]  /*1120*/  IADD3 R2, P2, PT, R2, 0x4, RZ ;  /* 0x0000000402027810 */ /* 0x000fc60007f5e0ff */
[----:B------:R-:W-:Y:S02]  /*1130*/  IMAD.X R5, RZ, RZ, R5, P1 ;  /* 0x000000ffff057224 */ /* 0x000fe400008e0605 */
[----:B------:R-:W-:Y:S01]  /*1140*/  IMAD.X R3, RZ, RZ, R3, P2 ;  /* 0x000000ffff037224 */ /* 0x000fe200010e0603 */
[----:B-----5:R-:W-:-:S13]  /*1150*/  ISETP.NE.AND P0, PT, R0, UR4, PT ;  /* 0x0000000400007c0c */ /* 0x020fda000bf05270 */
[----:B------:R-:W-:Y:S05]  /*1160*/  @!P0 EXIT ;  /* 0x000000000000894d */ /* 0x000fea0003800000 */
[----:B------:R-:W-:Y:S05]  /*1170*/  BRA `(.L_x_83) ;  /* 0xfffffff0002c7947 */ /* 0x000fea000383ffff */
.L_x_76:
[C---:B------:R-:W-:Y:S02]  /*1180*/  ISETP.GE.U32.AND P1, PT, R9.reuse, 0x10, PT ;  /* 0x000000100900780c */ /* 0x040fe40003f26070 */
[----:B------:R-:W-:-:S04]  /*1190*/  LOP3.LUT R12, R9, 0xf, RZ, 0xc0, !PT ;  /* 0x0000000f090c7812 */ /* 0x000fc800078ec0ff */
[----:B------:R-:W-:-:S07]  /*11a0*/  ISETP.NE.AND P0, PT, R12, RZ, PT ;  /* 0x000000ff0c00720c */ /* 0x000fce0003f05270 */
[----:B------:R-:W-:Y:S06]  /*11b0*/  @!P1 BRA `(.L_x_84) ;  /* 0x0000000000fc9947 */ /* 0x000fec0003800000 */
[----:B------:R-:W-:Y:S01]  /*11c0*/  LOP3.LUT R10, R9, 0x7ffffff0, RZ, 0xc0, !PT ;  /* 0x7ffffff0090a7812 */ /* 0x000fe200078ec0ff */
[----:B------:R-:W-:-:S06]  /*11d0*/  UMOV UR4, URZ ;  /* 0x000000ff00047c82 */ /* 0x000fcc0008000000 */
.L_x_85:
[----:B------:R-:W-:Y:S04]  /*11e0*/  STG.E desc[UR12][R2.64], RZ ;  /* 0x000000ff02007986 */ /* 0x000fe8000c10190c */
[----:B------:R-:W2:Y:S04]  /*11f0*/  LDG.E R11, desc[UR12][R6.64] ;  /* 0x0000000c060b7981 */ /* 0x000ea8000c1e1900 */
[----:B--2---:R0:W-:Y:S04]  /*1200*/  STG.E desc[UR12][R4.64], R11 ;  /* 0x0000000b04007986 */ /* 0x0041e8000c10190c */
[----:B------:R-:W-:Y:S04]  /*1210*/  STG.E desc[UR12][R2.64+0x4], RZ ;  /* 0x000004ff02007986 */ /* 0x000fe8000c10190c */
[----:B------:R-:W2:Y:S04]  /*1220*/  LDG.E R13, desc[UR12][R6.64+0x4] ;  /* 0x0000040c060d7981 */ /* 0x000ea8000c1e1900 */
[----:B--2---:R1:W-:Y:S04]  /*1230*/  STG.E desc[UR12][R4.64+0x4], R13 ;  /* 0x0000040d04007986 */ /* 0x0043e8000c10190c */
[----:B------:R-:W-:Y:S04]  /*1240*/  STG.E desc[UR12][R2.64+0x8], RZ ;  /* 0x000008ff02007986 */ /* 0x000fe8000c10190c */
[----:B------:R-:W2:Y:S04]  /*1250*/  LDG.E R15, desc[UR12][R6.64+0x8] ;  /* 0x0000080c060f7981 */ /* 0x000ea8000c1e1900 */
[----:B--2---:R2:W-:Y:S04]  /*1260*/  STG.E desc[UR12][R4.64+0x8], R15 ;  /* 0x0000080f04007986 */ /* 0x0045e8000c10190c */
[----:B------:R-:W-:Y:S04]  /*1270*/  STG.E desc[UR12][R2.64+0xc], RZ ;  /* 0x00000cff02007986 */ /* 0x000fe8000c10190c */
[----:B------:R-:W3:Y:S04]  /*1280*/  LDG.E R17, desc[UR12][R6.64+0xc] ;  /* 0x00000c0c06117981 */ /* 0x000ee8000c1e1900 */
[----:B---3--:R3:W-:Y:S04]  /*1290*/  STG.E desc[UR12][R4.64+0xc], R17 ;  /* 0x00000c1104007986 */ /* 0x0087e8000c10190c */
[----:B------:R-:W-:Y:S04]  /*12a0*/  STG.E desc[UR12][R2.64+0x10], RZ ;  /* 0x000010ff02007986 */ /* 0x000fe8000c10190c */
[----:B0-----:R-:W4:Y:S04]  /*12b0*/  LDG.E R11, desc[UR12][R6.64+0x10] ;  /* 0x0000100c060b7981 */ /* 0x001f28000c1e1900 */
[----:B----4-:R0:W-:Y:S04]  /*12c0*/  STG.E desc[UR12][R4.64+0x10], R11 ;  /* 0x0000100b04007986 */ /* 0x0101e8000c10190c */
[----:B------:R-:W-:Y:S04]  /*12d0*/  STG.E desc[UR12][R2.64+0x14], RZ ;  /* 0x000014ff02007986 */ /* 0x000fe8000c10190c */
[----:B-1----:R-:W4:Y:S04]  /*12e0*/  LDG.E R13, desc[UR12][R6.64+0x14] ;  /* 0x0000140c060d7981 */ /* 0x002f28000c1e1900 */
[----:B----4-:R1:W-:Y:S04]  /*12f0*/  STG.E desc[UR12][R4.64+0x14], R13 ;  /* 0x0000140d04007986 */ /* 0x0103e8000c10190c */
[----:B------:R-:W-:Y:S04]  /*1300*/  STG.E desc[UR12][R2.64+0x18], RZ ;  /* 0x000018ff02007986 */ /* 0x000fe8000c10190c */
[----:B--2---:R-:W2:Y:S04]  /*1310*/  LDG.E R15, desc[UR12][R6.64+0x18] ;  /* 0x0000180c060f7981 */ /* 0x004ea8000c1e1900 */
[----:B--2---:R2:W-:Y:S04]  /*1320*/  STG.E desc[UR12][R4.64+0x18], R15 ;  /* 0x0000180f04007986 */ /* 0x0045e8000c10190c */
[----:B------:R-:W-:Y:S04]  /*1330*/  STG.E desc[UR12][R2.64+0x1c], RZ ;  /* 0x00001cff02007986 */ /* 0x000fe8000c10190c */
[----:B---3--:R-:W3:Y:S04]  /*1340*/  LDG.E R17, desc[UR12][R6.64+0x1c] ;  /* 0x00001c0c06117981 */ /* 0x008ee8000c1e1900 */
        /* <DEDUP_REMOVED lines=18> */
[----:B----4-:R-:W-:Y:S04]  /*1470*/  STG.E desc[UR12][R4.64+0x34], R13 ;  /* 0x0000340d04007986 */ /* 0x010fe8000c10190c */
[----:B------:R-:W-:Y:S04]  /*1480*/  STG.E desc[UR12][R2.64+0x38], RZ ;  /* 0x000038ff02007986 */ /* 0x000fe8000c10190c */
[----:B--2---:R-:W2:Y:S01]  /*1490*/  LDG.E R15, desc[UR12][R6.64+0x38] ;  /* 0x0000380c060f7981 */ /* 0x004ea2000c1e1900 */
[----:B------:R-:W-:-:S06]  /*14a0*/  UIADD3 UR4, UPT, UPT, UR4, 0x10, URZ ;  /* 0x0000001004047890 */ /* 0x000fcc000fffe0ff */
[----:B------:R-:W-:Y:S01]  /*14b0*/  ISETP.NE.AND P1, PT, R10, UR4, PT ;  /* 0x000000040a007c0c */ /* 0x000fe2000bf25270 */
[----:B--2---:R-:W-:Y:S04]  /*14c0*/  STG.E desc[UR12][R4.64+0x38], R15 ;  /* 0x0000380f04007986 */ /* 0x004fe8000c10190c */
[----:B------:R1:W-:Y:S04]  /*14d0*/  STG.E desc[UR12][R2.64+0x3c], RZ ;  /* 0x00003cff02007986 */ /* 0x0003e8000c10190c */
[----:B---3--:R2:W3:Y:S01]  /*14e0*/  LDG.E R17, desc[UR12][R6.64+0x3c] ;  /* 0x00003c0c06117981 */ /* 0x0084e2000c1e1900 */
[----:B------:R-:W-:-:S02]  /*14f0*/  IADD3 R8, P3, PT, R4, 0x40, RZ ;  /* 0x0000004004087810 */ /* 0x000fc40007f7e0ff */
[----:B------:R-:W-:Y:S02]  /*1500*/  IADD3 R0, P4, PT, R2, 0x40, RZ ;  /* 0x0000004002007810 */ /* 0x000fe40007f9e0ff */
[----:B------:R-:W-:Y:S01]  /*1510*/  IADD3 R14, P2, PT, R6, 0x40, RZ ;  /* 0x00000040060e7810 */ /* 0x000fe20007f5e0ff */
[----:B0-----:R-:W-:Y:S02]  /*1520*/  IMAD.X R11, RZ, RZ, R5, P3 ;  /* 0x000000ffff0b7224 */ /* 0x001fe400018e0605 */
[----:B-1----:R-:W-:Y:S01]  /*1530*/  IMAD.X R3, RZ, RZ, R3, P4 ;  /* 0x000000ffff037224 */ /* 0x002fe200020e0603 */
[----:B--2---:R-:W-:Y:S01]  /*1540*/  IADD3.X R7, PT, PT, RZ, R7, RZ, P2, !PT ;  /* 0x00000007ff077210 */ /* 0x004fe200017fe4ff */
[----:B------:R-:W-:Y:S02]  /*1550*/  IMAD.MOV.U32 R2, RZ, RZ, R0 ;  /* 0x000000ffff027224 */ /* 0x000fe400078e0000 */
[----:B------:R-:W-:Y:S01]  /*1560*/  IMAD.MOV.U32 R6, RZ, RZ, R14 ;  /* 0x000000ffff067224 */ /* 0x000fe200078e000e */
[----:B---3--:R0:W-:Y:S02]  /*1570*/  STG.E desc[UR12][R4.64+0x3c], R17 ;  /* 0x00003c1104007986 */ /* 0x0081e4000c10190c */
[----:B0-----:R-:W-:-:S02]  /*1580*/  IMAD.MOV.U32 R4, RZ, RZ, R8 ;  /* 0x000000ffff047224 */ /* 0x001fc400078e0008 */
[----:B------:R-:W-:Y:S01]  /*1590*/  IMAD.MOV.U32 R5, RZ, RZ, R11 ;  /* 0x000000ffff057224 */ /* 0x000fe200078e000b */
[----:B------:R-:W-:Y:S06]  /*15a0*/  @P1 BRA `(.L_x_85) ;  /* 0xfffffffc000c1947 */ /* 0x000fec000383ffff */
.L_x_84:
[----:B------:R-:W-:Y:S05]  /*15b0*/  @!P0 EXIT ;  /* 0x000000000000894d */ /* 0x000fea0003800000 */
[----:B------:R-:W-:Y:S02]  /*15c0*/  ISETP.GE.U32.AND P0, PT, R12, 0x8, PT ;  /* 0x000000080c00780c */ /* 0x000fe40003f06070 */
[----:B------:R-:W-:-:S04]  /*15d0*/  LOP3.LUT R14, R9, 0x7, RZ, 0xc0, !PT ;  /* 0x00000007090e7812 */ /* 0x000fc800078ec0ff */
[----:B------:R-:W-:-:S07]  /*15e0*/  ISETP.NE.AND P1, PT, R14, RZ, PT ;  /* 0x000000ff0e00720c */ /* 0x000fce0003f25270 */
[----:B------:R-:W-:Y:S06]  /*15f0*/  @!P0 BRA `(.L_x_86) ;  /* 0x0000000000908947 */ /* 0x000fec0003800000 */
        /* <DEDUP_REMOVED lines=14> */
[----:B----4-:R-:W-:Y:S04]  /*16e0*/  STG.E desc[UR12][R4.64+0x10], R11 ;  /* 0x0000100b04007986 */ /* 0x010fe8000c10190c */
[----:B------:R-:W-:Y:S04]  /*16f0*/  STG.E desc[UR12][R2.64+0x14], RZ ;  /* 0x000014ff02007986 */ /* 0x000fe8000c10190c */
[----:B-1----:R-:W4:Y:S04]  /*1700*/  LDG.E R13, desc[UR12][R6.64+0x14] ;  /* 0x0000140c060d7981 */ /* 0x002f28000c1e1900 */
[----:B----4-:R0:W-:Y:S04]  /*1710*/  STG.E desc[UR12][R4.64+0x14], R13 ;  /* 0x0000140d04007986 */ /* 0x0101e8000c10190c */
[----:B------:R-:W-:Y:S04]  /*1720*/  STG.E desc[UR12][R2.64+0x18], RZ ;  /* 0x000018ff02007986 */ /* 0x000fe8000c10190c */
[----:B--2---:R-:W2:Y:S01]  /*1730*/  LDG.E R15, desc[UR12][R6.64+0x18] ;  /* 0x0000180c060f7981 */ /* 0x004ea2000c1e1900 */
[----:B------:R-:W-:-:S02]  /*1740*/  IADD3 R8, P0, PT, R2, 0x20, RZ ;  /* 0x0000002002087810 */ /* 0x000fc40007f1e0ff */
[----:B------:R-:W-:Y:S02]  /*1750*/  IADD3 R0, P2, PT, R4, 0x20, RZ ;  /* 0x0000002004007810 */ /* 0x000fe40007f5e0ff */
[----:B------:R-:W-:Y:S01]  /*1760*/  IADD3 R10, P3, PT, R6, 0x20, RZ ;  /* 0x00000020060a7810 */ /* 0x000fe20007f7e0ff */
[----:B--2---:R-:W-:Y:S04]  /*1770*/  STG.E desc[UR12][R4.64+0x18], R15 ;  /* 0x0000180f04007986 */ /* 0x004fe8000c10190c */
[----:B------:R1:W-:Y:S04]  /*1780*/  STG.E desc[UR12][R2.64+0x1c], RZ ;  /* 0x00001cff02007986 */ /* 0x0003e8000c10190c */
[----:B---3--:R2:W3:Y:S01]  /*1790*/  LDG.E R17, desc[UR12][R6.64+0x1c] ;  /* 0x00001c0c06117981 */ /* 0x0084e2000c1e1900 */
[----:B------:R-:W-:Y:S01]  /*17a0*/  IADD3.X R19, PT, PT, RZ, R7, RZ, P3, !PT ;  /* 0x00000007ff137210 */ /* 0x000fe20001ffe4ff */
[----:B0-----:R-:W-:-:S02]  /*17b0*/  IMAD.X R13, RZ, RZ, R3, P0 ;  /* 0x000000ffff0d7224 */ /* 0x001fc400000e0603 */
[----:B------:R-:W-:Y:S02]  /*17c0*/  IMAD.X R11, RZ, RZ, R5, P2 ;  /* 0x000000ffff0b7224 */ /* 0x000fe400010e0605 */
[----:B-1----:R-:W-:Y:S02]  /*17d0*/  IMAD.MOV.U32 R2, RZ, RZ, R8 ;  /* 0x000000ffff027224 */ /* 0x002fe400078e0008 */
[----:B------:R-:W-:Y:S02]  /*17e0*/  IMAD.MOV.U32 R3, RZ, RZ, R13 ;  /* 0x000000ffff037224 */ /* 0x000fe400078e000d */
[----:B--2---:R-:W-:Y:S01]  /*17f0*/  IMAD.MOV.U32 R6, RZ, RZ, R10 ;  /* 0x000000ffff067224 */ /* 0x004fe200078e000a */
[----:B------:R-:W-:Y:S01]  /*1800*/  MOV R7, R19 ;  /* 0x0000001300077202 */ /* 0x000fe20000000f00 */
[----:B---3--:R0:W-:Y:S02]  /*1810*/  STG.E desc[UR12][R4.64+0x1c], R17 ;  /* 0x00001c1104007986 */ /* 0x0081e4000c10190c */
[----:B0-----:R-:W-:-:S02]  /*1820*/  IMAD.MOV.U32 R4, RZ, RZ, R0 ;  /* 0x000000ffff047224 */ /* 0x001fc400078e0000 */
[----:B------:R-:W-:-:S07]  /*1830*/  IMAD.MOV.U32 R5, RZ, RZ, R11 ;  /* 0x000000ffff057224 */ /* 0x000fce00078e000b */
.L_x_86:
[----:B------:R-:W-:Y:S05]  /*1840*/  @!P1 EXIT ;  /* 0x000000000000994d */ /* 0x000fea0003800000 */
[----:B------:R-:W-:Y:S02]  /*1850*/  ISETP.GE.U32.AND P0, PT, R14, 0x4, PT ;  /* 0x000000040e00780c */ /* 0x000fe40003f06070 */
[----:B------:R-:W-:-:S04]  /*1860*/  LOP3.LUT R9, R9, 0x3, RZ, 0xc0, !PT ;  /* 0x0000000309097812 */ /* 0x000fc800078ec0ff */
[----:B------:R-:W-:-:S07]  /*1870*/  ISETP.NE.AND P1, PT, R9, RZ, PT ;  /* 0x000000ff0900720c */ /* 0x000fce0003f25270 */
[----:B------:R-:W-:Y:S06]  /*1880*/  @!P0 BRA `(.L_x_87) ;  /* 0x0000000000608947 */ /* 0x000fec0003800000 */
[----:B------:R-:W-:Y:S04]  /*1890*/  STG.E desc[UR12][R2.64], RZ ;  /* 0x000000ff02007986 */ /* 0x000fe8000c10190c */
[----:B------:R-:W2:Y:S04]  /*18a0*/  LDG.E R11, desc[UR12][R6.64] ;  /* 0x0000000c060b7981 */ /* 0x000ea8000c1e1900 */
[----:B--2---:R-:W-:Y:S04]  /*18b0*/  STG.E desc[UR12][R4.64], R11 ;  /* 0x0000000b04007986 */ /* 0x004fe8000c10190c */
[----:B------:R-:W-:Y:S04]  /*18c0*/  STG.E desc[UR12][R2.64+0x4], RZ ;  /* 0x000004ff02007986 */ /* 0x000fe8000c10190c */
[----:B------:R-:W2:Y:S04]  /*18d0*/  LDG.E R13, desc[UR12][R6.64+0x4] ;  /* 0x0000040c060d7981 */ /* 0x000ea8000c1e1900 */
[----:B--2---:R0:W-:Y:S04]  /*18e0*/  STG.E desc[UR12][R4.64+0x4], R13 ;  /* 0x0000040d04007986 */ /* 0x0041e8000c10190c */
[----:B------:R-:W-:Y:S04]  /*18f0*/  STG.E desc[UR12][R2.64+0x8], RZ ;  /* 0x000008ff02007986 */ /* 0x000fe8000c10190c */
[----:B------:R-:W2:Y:S01]  /*1900*/  LDG.E R15, desc[UR12][R6.64+0x8] ;  /* 0x0000080c060f7981 */ /* 0x000ea2000c1e1900 */
[----:B------:R-:W-:-:S02]  /*1910*/  IADD3 R10, P3, PT, R6, 0x10, RZ ;  /* 0x00000010060a7810 */ /* 0x000fc40007f7e0ff */
[----:B------:R-:W-:Y:S02]  /*1920*/  IADD3 R8, P0, PT, R2, 0x10, RZ ;  /* 0x0000001002087810 */ /* 0x000fe40007f1e0ff */
[----:B------:R-:W-:Y:S01]  /*1930*/  IADD3 R0, P2, PT, R4, 0x10, RZ ;  /* 0x0000001004007810 */ /* 0x000fe20007f5e0ff */
[----:B--2---:R-:W-:Y:S04]  /*1940*/  STG.E desc[UR12][R4.64+0x8], R15 ;  /* 0x0000080f04007986 */ /* 0x004fe8000c10190c */
[----:B------:R1:W-:Y:S04]  /*1950*/  STG.E desc[UR12][R2.64+0xc], RZ ;  /* 0x00000cff02007986 */ /* 0x0003e8000c10190c */
[----:B------:R2:W3:Y:S01]  /*1960*/  LDG.E R17, desc[UR12][R6.64+0xc] ;  /* 0x00000c0c06117981 */ /* 0x0004e2000c1e1900 */
[----:B------:R-:W-:-:S02]  /*1970*/  IMAD.X R19, RZ, RZ, R7, P3 ;  /* 0x000000ffff137224 */ /* 0x000fc400018e0607 */
[----:B0-----:R-:W-:Y:S02]  /*1980*/  IMAD.X R13, RZ, RZ, R3, P0 ;  /* 0x000000ffff0d7224 */ /* 0x001fe400000e0603 */
[----:B------:R-:W-:Y:S01]  /*1990*/  IMAD.X R11, RZ, RZ, R5, P2 ;  /* 0x000000ffff0b7224 */ /* 0x000fe200010e0605 */
[----:B-1----:R-:W-:Y:S01]  /*19a0*/  MOV R2, R8 ;  /* 0x0000000800027202 */ /* 0x002fe20000000f00 */
[----:B------:R-:W-:Y:S02]  /*19b0*/  IMAD.MOV.U32 R3, RZ, RZ, R13 ;  /* 0x000000ffff037224 */ /* 0x000fe400078e000d */
[----:B--2---:R-:W-:Y:S02]  /*19c0*/  IMAD.MOV.U32 R6, RZ, RZ, R10 ;  /* 0x000000ffff067224 */ /* 0x004fe400078e000a */
[----:B------:R-:W-:Y:S01]  /*19d0*/  IMAD.MOV.U32 R7, RZ, RZ, R19 ;  /* 0x000000ffff077224 */ /* 0x000fe200078e0013 */
[----:B---3--:R0:W-:Y:S02]  /*19e0*/  STG.E desc[UR12][R4.64+0xc], R17 ;  /* 0x00000c1104007986 */ /* 0x0081e4000c10190c */
[----:B0-----:R-:W-:-:S02]  /*19f0*/  IMAD.MOV.U32 R4, RZ, RZ, R0 ;  /* 0x000000ffff047224 */ /* 0x001fc400078e0000 */
[----:B------:R-:W-:-:S07]  /*1a00*/  IMAD.MOV.U32 R5, RZ, RZ, R11 ;  /* 0x000000ffff057224 */ /* 0x000fce00078e000b */
.L_x_87:
[----:B------:R-:W-:Y:S05]  /*1a10*/  @!P1 EXIT ;  /* 0x000000000000994d */ /* 0x000fea0003800000 */
[----:B------:R-:W-:-:S05]  /*1a20*/  UMOV UR4, URZ ;  /* 0x000000ff00047c82 */ /* 0x000fca0008000000 */
.L_x_88:
[----:B------:R0:W-:Y:S04]  /*1a30*/  STG.E desc[UR12][R2.64], RZ ;  /* 0x000000ff02007986 */ /* 0x0001e8000c10190c */
[----:B------:R1:W2:Y:S01]  /*1a40*/  LDG.E R11, desc[UR12][R6.64] ;  /* 0x0000000c060b7981 */ /* 0x0002a2000c1e1900 */
[----:B------:R-:W-:Y:S01]  /*1a50*/  UIADD3 UR4, UPT, UPT, UR4, 0x1, URZ ;  /* 0x0000000104047890 */ /* 0x000fe2000fffe0ff */
[----:B------:R-:W-:Y:S02]  /*1a60*/  IADD3 R0, P1, PT, R4, 0x4, RZ ;  /* 0x0000000404007810 */ /* 0x000fe40007f3e0ff */
[----:B0-----:R-:W-:-:S03]  /*1a70*/  IADD3 R2, P2, PT, R2, 0x4, RZ ;  /* 0x0000000402027810 */ /* 0x001fc60007f5e0ff */
[----:B------:R-:W-:Y:S01]  /*1a80*/  IMAD.X R13, RZ, RZ, R5, P1 ;  /* 0x000000ffff0d7224 */ /* 0x000fe200008e0605 */
[----:B------:R-:W-:Y:S02]  /*1a90*/  ISETP.NE.AND P0, PT, R9, UR4, PT ;  /* 0x0000000409007c0c */ /* 0x000fe4000bf05270 */
[----:B-1----:R-:W-:Y:S01]  /*1aa0*/  IADD3 R6, P3, PT, R6, 0x4, RZ ;  /* 0x0000000406067810 */ /* 0x002fe20007f7e0ff */
[----:B------:R-:W-:-:S03]  /*1ab0*/  IMAD.X R3, RZ, RZ, R3, P2 ;  /* 0x000000ffff037224 */ /* 0x000fc600010e0603 */
[----:B------:R-:W-:Y:S01]  /*1ac0*/  IADD3.X R7, PT, PT, RZ, R7, RZ, P3, !PT ;  /* 0x00000007ff077210 */ /* 0x000fe20001ffe4ff */
[----:B--2---:R0:W-:Y:S02]  /*1ad0*/  STG.E desc[UR12][R4.64], R11 ;  /* 0x0000000b04007986 */ /* 0x0041e4000c10190c */
[----:B0-----:R-:W-:Y:S02]  /*1ae0*/  IMAD.MOV.U32 R4, RZ, RZ, R0 ;  /* 0x000000ffff047224 */ /* 0x001fe400078e0000 */
[----:B------:R-:W-:Y:S02]  /*1af0*/  IMAD.MOV.U32 R5, RZ, RZ, R13 ;  /* 0x000000ffff057224 */ /* 0x000fe400078e000d */
[----:B------:R-:W-:Y:S05]  /*1b00*/  @P0 BRA `(.L_x_88) ;  /* 0xfffffffc00c80947 */ /* 0x000fea000383ffff */
[----:B------:R-:W-:Y:S05]  /*1b10*/  EXIT ;  /* 0x000000000000794d */ /* 0x000fea0003800000 */
.L_x_89:
        /* <DEDUP_REMOVED lines=14> */
.L_x_96:


//--------------------- .nv.shared._Z17backprop_max_poolPfPKfPKiS3_iii --------------------------
	.section	.nv.shared._Z17backprop_max_poolPfPKfPKiS3_iii,"aw",@nobits
	.sectionflags	@""
	.align	4
.nv.shared._Z17backprop_max_poolPfPKfPKiS3_iii:
	.zero		4096


//--------------------- .nv.shared.reserved.0     --------------------------
	.section	.nv.shared.reserved.0,"aw",@nobits
	.weak		__nv_reservedSMEM_offset_0_alias
	.size		__nv_reservedSMEM_offset_0_alias, 0, 64
	.other		__nv_reservedSMEM_offset_0_alias,@"STO_CUDA_RESERVED_SHARED STV_DEFAULT"
__nv_reservedSMEM_offset_0_alias:
	.zero		0
	.zero		64


//--------------------- .nv.shared._Z18backprop_mean_poolPfPKfPKiiii --------------------------
	.section	.nv.shared._Z18backprop_mean_poolPfPKfPKiiii,"aw",@nobits
	.sectionflags	@""
	.align	4
.nv.shared._Z18backprop_mean_poolPfPKfPKiiii:
	.zero		3072


//--------------------- .nv.shared._Z8max_poolPfPiPKfPKiiii --------------------------
	.section	.nv.shared._Z8max_poolPfPiPKfPKiiii,"aw",@nobits
	.sectionflags	@""
	.align	4
.nv.shared._Z8max_poolPfPiPKfPKiiii:
	.zero		4096


//--------------------- .nv.shared._Z9mean_poolPfPKfPKiiii --------------------------
	.section	.nv.shared._Z9mean_poolPfPKfPKiiii,"aw",@nobits
	.sectionflags	@""
	.align	4
.nv.shared._Z9mean_poolPfPKfPKiiii:
	.zero		3072


//--------------------- .nv.constant0._Z17backprop_max_poolPfPKfPKiS3_iii --------------------------
	.section	.nv.constant0._Z17backprop_max_poolPfPKfPKiS3_iii,"a",@progbits
	.sectionflags	@""
	.align	4
.nv.constant0._Z17backprop_max_poolPfPKfPKiS3_iii:
	.zero		940


//--------------------- .nv.constant0._Z18backprop_mean_poolPfPKfPKiiii --------------------------
	.section	.nv.constant0._Z18backprop_mean_poolPfPKfPKiiii,"a",@progbits
	.sectionflags	@""
	.align	4
.nv.constant0._Z18backprop_mean_poolPfPKfPKiiii:
	.zero		932


//--------------------- .nv.constant0._Z8max_poolPfPiPKfPKiiii --------------------------
	.section	.nv.constant0._Z8max_poolPfPiPKfPKiiii,"a",@progbits
	.sectionflags	@""
	.align	4
.nv.constant0._Z8max_poolPfPiPKfPKiiii:
	.zero		940


//--------------------- .nv.constant0._Z9mean_poolPfPKfPKiiii --------------------------
	.section	.nv.constant0._Z9mean_poolPfPKfPKiiii,"a",@progbits
	.sectionflags	@""
	.align	4
.nv.constant0._Z9mean_poolPfPKfPKiiii:
	.zero		932


//--------------------- .nv.constant0._Z6maxoutPfPiPKfiii --------------------------
	.section	.nv.constant0._Z6maxoutPfPiPKfiii,"a",@progbits
	.sectionflags	@""
	.align	4
.nv.constant0._Z6maxoutPfPiPKfiii:
	.zero		932


//--------------------- SYMBOLS --------------------------

	.type		.nv.reservedSmem.offset0,@object
	.size		.nv.reservedSmem.offset0,0x4
	.type		.nv.reservedSmem.cap,@object
	.size		.nv.reservedSmem.cap,0x4
